//
// Generated by NVIDIA NVVM Compiler
//
// Compiler Build ID: CL-36424714
// Cuda compilation tools, release 13.0, V13.0.88
// Based on NVVM 20.0.0
//

.version 9.0
.target sm_100
.address_size 64

	// .globl	_Z7softmaxPKfPfS1_i
// _ZZ7softmaxPKfPfS1_iE7max_mem has been demoted
// _ZZ7softmaxPKfPfS1_iE7sum_mem has been demoted
// _ZZ6reducePKfS0_PfS1_iE7max_mem has been demoted
// _ZZ6reducePKfS0_PfS1_iE7sum_mem has been demoted

.visible .entry _Z7softmaxPKfPfS1_i(
	.param .u64 .ptr .align 1 _Z7softmaxPKfPfS1_i_param_0,
	.param .u64 .ptr .align 1 _Z7softmaxPKfPfS1_i_param_1,
	.param .u64 .ptr .align 1 _Z7softmaxPKfPfS1_i_param_2,
	.param .u32 _Z7softmaxPKfPfS1_i_param_3
)
{
	.reg .pred 	%p<66>;
	.reg .b32 	%r<74>;
	.reg .b32 	%f<355>;
	.reg .b64 	%rd<42>;
	// demoted variable
	.shared .align 4 .b8 _ZZ7softmaxPKfPfS1_iE7max_mem[32];
	// demoted variable
	.shared .align 4 .b8 _ZZ7softmaxPKfPfS1_iE7sum_mem[32];
	ld.param.u64 	%rd4, [_Z7softmaxPKfPfS1_i_param_0];
	ld.param.u64 	%rd2, [_Z7softmaxPKfPfS1_i_param_1];
	ld.param.u64 	%rd3, [_Z7softmaxPKfPfS1_i_param_2];
	ld.param.u32 	%r20, [_Z7softmaxPKfPfS1_i_param_3];
	cvta.to.global.u64 	%rd1, %rd4;
	mov.u32 	%r1, %ctaid.x;
	mov.u32 	%r2, %ntid.x;
	mov.u32 	%r3, %tid.x;
	mul.lo.s32 	%r21, %r1, %r2;
	shl.b32 	%r22, %r21, 4;
	add.s32 	%r4, %r22, %r3;
	setp.ge.s32 	%p1, %r4, %r20;
	mov.f32 	%f304, 0f00000000;
	mov.f32 	%f303, 0fFF7FFFFF;
	@%p1 bra 	$L__BB0_4;
	mul.wide.s32 	%rd5, %r4, 4;
	add.s64 	%rd6, %rd1, %rd5;
	ld.global.f32 	%f1, [%rd6];
	setp.leu.f32 	%p2, %f1, 0fFF7FFFFF;
	@%p2 bra 	$L__BB0_3;
	mov.f32 	%f149, 0fFF7FFFFF;
	sub.f32 	%f150, %f149, %f1;
	mul.f32 	%f151, %f150, 0f3FB8AA3B;
	ex2.approx.f32 	%f152, %f151;
	fma.rn.f32 	%f304, %f152, 0f00000000, 0f3F800000;
	mov.f32 	%f303, %f1;
	bra.uni 	$L__BB0_4;
$L__BB0_3:
	add.f32 	%f146, %f1, 0f7F7FFFFF;
	mul.f32 	%f147, %f146, 0f3FB8AA3B;
	ex2.approx.f32 	%f148, %f147;
	add.f32 	%f304, %f148, 0f00000000;
$L__BB0_4:
	add.s32 	%r5, %r4, %r2;
	setp.ge.s32 	%p3, %r5, %r20;
	@%p3 bra 	$L__BB0_8;
	mul.wide.s32 	%rd7, %r5, 4;
	add.s64 	%rd8, %rd1, %rd7;
	ld.global.f32 	%f6, [%rd8];
	setp.gt.f32 	%p4, %f6, %f303;
	@%p4 bra 	$L__BB0_7;
	sub.f32 	%f153, %f6, %f303;
	mul.f32 	%f154, %f153, 0f3FB8AA3B;
	ex2.approx.f32 	%f155, %f154;
	add.f32 	%f304, %f304, %f155;
	bra.uni 	$L__BB0_8;
$L__BB0_7:
	sub.f32 	%f156, %f303, %f6;
	mul.f32 	%f157, %f156, 0f3FB8AA3B;
	ex2.approx.f32 	%f158, %f157;
	fma.rn.f32 	%f304, %f304, %f158, 0f3F800000;
	mov.f32 	%f303, %f6;
$L__BB0_8:
	add.s32 	%r6, %r5, %r2;
	setp.ge.s32 	%p5, %r6, %r20;
	@%p5 bra 	$L__BB0_12;
	mul.wide.s32 	%rd9, %r6, 4;
	add.s64 	%rd10, %rd1, %rd9;
	ld.global.f32 	%f11, [%rd10];
	setp.gt.f32 	%p6, %f11, %f303;
	@%p6 bra 	$L__BB0_11;
	sub.f32 	%f159, %f11, %f303;
	mul.f32 	%f160, %f159, 0f3FB8AA3B;
	ex2.approx.f32 	%f161, %f160;
	add.f32 	%f304, %f304, %f161;
	bra.uni 	$L__BB0_12;
$L__BB0_11:
	sub.f32 	%f162, %f303, %f11;
	mul.f32 	%f163, %f162, 0f3FB8AA3B;
	ex2.approx.f32 	%f164, %f163;
	fma.rn.f32 	%f304, %f304, %f164, 0f3F800000;
	mov.f32 	%f303, %f11;
$L__BB0_12:
	add.s32 	%r7, %r6, %r2;
	setp.ge.s32 	%p7, %r7, %r20;
	@%p7 bra 	$L__BB0_16;
	mul.wide.s32 	%rd11, %r7, 4;
	add.s64 	%rd12, %rd1, %rd11;
	ld.global.f32 	%f16, [%rd12];
	setp.gt.f32 	%p8, %f16, %f303;
	@%p8 bra 	$L__BB0_15;
	sub.f32 	%f165, %f16, %f303;
	mul.f32 	%f166, %f165, 0f3FB8AA3B;
	ex2.approx.f32 	%f167, %f166;
	add.f32 	%f304, %f304, %f167;
	bra.uni 	$L__BB0_16;
$L__BB0_15:
	sub.f32 	%f168, %f303, %f16;
	mul.f32 	%f169, %f168, 0f3FB8AA3B;
	ex2.approx.f32 	%f170, %f169;
	fma.rn.f32 	%f304, %f304, %f170, 0f3F800000;
	mov.f32 	%f303, %f16;
$L__BB0_16:
	add.s32 	%r8, %r7, %r2;
	setp.ge.s32 	%p9, %r8, %r20;
	@%p9 bra 	$L__BB0_20;
	mul.wide.s32 	%rd13, %r8, 4;
	add.s64 	%rd14, %rd1, %rd13;
	ld.global.f32 	%f21, [%rd14];
	setp.gt.f32 	%p10, %f21, %f303;
	@%p10 bra 	$L__BB0_19;
	sub.f32 	%f171, %f21, %f303;
	mul.f32 	%f172, %f171, 0f3FB8AA3B;
	ex2.approx.f32 	%f173, %f172;
	add.f32 	%f304, %f304, %f173;
	bra.uni 	$L__BB0_20;
$L__BB0_19:
	sub.f32 	%f174, %f303, %f21;
	mul.f32 	%f175, %f174, 0f3FB8AA3B;
	ex2.approx.f32 	%f176, %f175;
	fma.rn.f32 	%f304, %f304, %f176, 0f3F800000;
	mov.f32 	%f303, %f21;
$L__BB0_20:
	add.s32 	%r9, %r8, %r2;
	setp.ge.s32 	%p11, %r9, %r20;
	@%p11 bra 	$L__BB0_24;
	mul.wide.s32 	%rd15, %r9, 4;
	add.s64 	%rd16, %rd1, %rd15;
	ld.global.f32 	%f26, [%rd16];
	setp.gt.f32 	%p12, %f26, %f303;
	@%p12 bra 	$L__BB0_23;
	sub.f32 	%f177, %f26, %f303;
	mul.f32 	%f178, %f177, 0f3FB8AA3B;
	ex2.approx.f32 	%f179, %f178;
	add.f32 	%f304, %f304, %f179;
	bra.uni 	$L__BB0_24;
$L__BB0_23:
	sub.f32 	%f180, %f303, %f26;
	mul.f32 	%f181, %f180, 0f3FB8AA3B;
	ex2.approx.f32 	%f182, %f181;
	fma.rn.f32 	%f304, %f304, %f182, 0f3F800000;
	mov.f32 	%f303, %f26;
$L__BB0_24:
	add.s32 	%r10, %r9, %r2;
	setp.ge.s32 	%p13, %r10, %r20;
	@%p13 bra 	$L__BB0_28;
	mul.wide.s32 	%rd17, %r10, 4;
	add.s64 	%rd18, %rd1, %rd17;
	ld.global.f32 	%f31, [%rd18];
	setp.gt.f32 	%p14, %f31, %f303;
	@%p14 bra 	$L__BB0_27;
	sub.f32 	%f183, %f31, %f303;
	mul.f32 	%f184, %f183, 0f3FB8AA3B;
	ex2.approx.f32 	%f185, %f184;
	add.f32 	%f304, %f304, %f185;
	bra.uni 	$L__BB0_28;
$L__BB0_27:
	sub.f32 	%f186, %f303, %f31;
	mul.f32 	%f187, %f186, 0f3FB8AA3B;
	ex2.approx.f32 	%f188, %f187;
	fma.rn.f32 	%f304, %f304, %f188, 0f3F800000;
	mov.f32 	%f303, %f31;
$L__BB0_28:
	add.s32 	%r11, %r10, %r2;
	setp.ge.s32 	%p15, %r11, %r20;
	@%p15 bra 	$L__BB0_32;
	mul.wide.s32 	%rd19, %r11, 4;
	add.s64 	%rd20, %rd1, %rd19;
	ld.global.f32 	%f36, [%rd20];
	setp.gt.f32 	%p16, %f36, %f303;
	@%p16 bra 	$L__BB0_31;
	sub.f32 	%f189, %f36, %f303;
	mul.f32 	%f190, %f189, 0f3FB8AA3B;
	ex2.approx.f32 	%f191, %f190;
	add.f32 	%f304, %f304, %f191;
	bra.uni 	$L__BB0_32;
$L__BB0_31:
	sub.f32 	%f192, %f303, %f36;
	mul.f32 	%f193, %f192, 0f3FB8AA3B;
	ex2.approx.f32 	%f194, %f193;
	fma.rn.f32 	%f304, %f304, %f194, 0f3F800000;
	mov.f32 	%f303, %f36;
$L__BB0_32:
	add.s32 	%r12, %r11, %r2;
	setp.ge.s32 	%p17, %r12, %r20;
	@%p17 bra 	$L__BB0_36;
	mul.wide.s32 	%rd21, %r12, 4;
	add.s64 	%rd22, %rd1, %rd21;
	ld.global.f32 	%f41, [%rd22];
	setp.gt.f32 	%p18, %f41, %f303;
	@%p18 bra 	$L__BB0_35;
	sub.f32 	%f195, %f41, %f303;
	mul.f32 	%f196, %f195, 0f3FB8AA3B;
	ex2.approx.f32 	%f197, %f196;
	add.f32 	%f304, %f304, %f197;
	bra.uni 	$L__BB0_36;
$L__BB0_35:
	sub.f32 	%f198, %f303, %f41;
	mul.f32 	%f199, %f198, 0f3FB8AA3B;
	ex2.approx.f32 	%f200, %f199;
	fma.rn.f32 	%f304, %f304, %f200, 0f3F800000;
	mov.f32 	%f303, %f41;
$L__BB0_36:
	add.s32 	%r13, %r12, %r2;
	setp.ge.s32 	%p19, %r13, %r20;
	@%p19 bra 	$L__BB0_40;
	mul.wide.s32 	%rd23, %r13, 4;
	add.s64 	%rd24, %rd1, %rd23;
	ld.global.f32 	%f46, [%rd24];
	setp.gt.f32 	%p20, %f46, %f303;
	@%p20 bra 	$L__BB0_39;
	sub.f32 	%f201, %f46, %f303;
	mul.f32 	%f202, %f201, 0f3FB8AA3B;
	ex2.approx.f32 	%f203, %f202;
	add.f32 	%f304, %f304, %f203;
	bra.uni 	$L__BB0_40;
$L__BB0_39:
	sub.f32 	%f204, %f303, %f46;
	mul.f32 	%f205, %f204, 0f3FB8AA3B;
	ex2.approx.f32 	%f206, %f205;
	fma.rn.f32 	%f304, %f304, %f206, 0f3F800000;
	mov.f32 	%f303, %f46;
$L__BB0_40:
	add.s32 	%r14, %r13, %r2;
	setp.ge.s32 	%p21, %r14, %r20;
	@%p21 bra 	$L__BB0_44;
	mul.wide.s32 	%rd25, %r14, 4;
	add.s64 	%rd26, %rd1, %rd25;
	ld.global.f32 	%f51, [%rd26];
	setp.gt.f32 	%p22, %f51, %f303;
	@%p22 bra 	$L__BB0_43;
	sub.f32 	%f207, %f51, %f303;
	mul.f32 	%f208, %f207, 0f3FB8AA3B;
	ex2.approx.f32 	%f209, %f208;
	add.f32 	%f304, %f304, %f209;
	bra.uni 	$L__BB0_44;
$L__BB0_43:
	sub.f32 	%f210, %f303, %f51;
	mul.f32 	%f211, %f210, 0f3FB8AA3B;
	ex2.approx.f32 	%f212, %f211;
	fma.rn.f32 	%f304, %f304, %f212, 0f3F800000;
	mov.f32 	%f303, %f51;
$L__BB0_44:
	add.s32 	%r15, %r14, %r2;
	setp.ge.s32 	%p23, %r15, %r20;
	@%p23 bra 	$L__BB0_48;
	mul.wide.s32 	%rd27, %r15, 4;
	add.s64 	%rd28, %rd1, %rd27;
	ld.global.f32 	%f56, [%rd28];
	setp.gt.f32 	%p24, %f56, %f303;
	@%p24 bra 	$L__BB0_47;
	sub.f32 	%f213, %f56, %f303;
	mul.f32 	%f214, %f213, 0f3FB8AA3B;
	ex2.approx.f32 	%f215, %f214;
	add.f32 	%f304, %f304, %f215;
	bra.uni 	$L__BB0_48;
$L__BB0_47:
	sub.f32 	%f216, %f303, %f56;
	mul.f32 	%f217, %f216, 0f3FB8AA3B;
	ex2.approx.f32 	%f218, %f217;
	fma.rn.f32 	%f304, %f304, %f218, 0f3F800000;
	mov.f32 	%f303, %f56;
$L__BB0_48:
	add.s32 	%r16, %r15, %r2;
	setp.ge.s32 	%p25, %r16, %r20;
	@%p25 bra 	$L__BB0_52;
	mul.wide.s32 	%rd29, %r16, 4;
	add.s64 	%rd30, %rd1, %rd29;
	ld.global.f32 	%f61, [%rd30];
	setp.gt.f32 	%p26, %f61, %f303;
	@%p26 bra 	$L__BB0_51;
	sub.f32 	%f219, %f61, %f303;
	mul.f32 	%f220, %f219, 0f3FB8AA3B;
	ex2.approx.f32 	%f221, %f220;
	add.f32 	%f304, %f304, %f221;
	bra.uni 	$L__BB0_52;
$L__BB0_51:
	sub.f32 	%f222, %f303, %f61;
	mul.f32 	%f223, %f222, 0f3FB8AA3B;
	ex2.approx.f32 	%f224, %f223;
	fma.rn.f32 	%f304, %f304, %f224, 0f3F800000;
	mov.f32 	%f303, %f61;
$L__BB0_52:
	add.s32 	%r17, %r16, %r2;
	setp.ge.s32 	%p27, %r17, %r20;
	@%p27 bra 	$L__BB0_56;
	mul.wide.s32 	%rd31, %r17, 4;
	add.s64 	%rd32, %rd1, %rd31;
	ld.global.f32 	%f66, [%rd32];
	setp.gt.f32 	%p28, %f66, %f303;
	@%p28 bra 	$L__BB0_55;
	sub.f32 	%f225, %f66, %f303;
	mul.f32 	%f226, %f225, 0f3FB8AA3B;
	ex2.approx.f32 	%f227, %f226;
	add.f32 	%f304, %f304, %f227;
	bra.uni 	$L__BB0_56;
$L__BB0_55:
	sub.f32 	%f228, %f303, %f66;
	mul.f32 	%f229, %f228, 0f3FB8AA3B;
	ex2.approx.f32 	%f230, %f229;
	fma.rn.f32 	%f304, %f304, %f230, 0f3F800000;
	mov.f32 	%f303, %f66;
$L__BB0_56:
	add.s32 	%r18, %r17, %r2;
	setp.ge.s32 	%p29, %r18, %r20;
	@%p29 bra 	$L__BB0_60;
	mul.wide.s32 	%rd33, %r18, 4;
	add.s64 	%rd34, %rd1, %rd33;
	ld.global.f32 	%f71, [%rd34];
	setp.gt.f32 	%p30, %f71, %f303;
	@%p30 bra 	$L__BB0_59;
	sub.f32 	%f231, %f71, %f303;
	mul.f32 	%f232, %f231, 0f3FB8AA3B;
	ex2.approx.f32 	%f233, %f232;
	add.f32 	%f304, %f304, %f233;
	bra.uni 	$L__BB0_60;
$L__BB0_59:
	sub.f32 	%f234, %f303, %f71;
	mul.f32 	%f235, %f234, 0f3FB8AA3B;
	ex2.approx.f32 	%f236, %f235;
	fma.rn.f32 	%f304, %f304, %f236, 0f3F800000;
	mov.f32 	%f303, %f71;
$L__BB0_60:
	add.s32 	%r19, %r18, %r2;
	setp.ge.s32 	%p31, %r19, %r20;
	@%p31 bra 	$L__BB0_64;
	mul.wide.s32 	%rd35, %r19, 4;
	add.s64 	%rd36, %rd1, %rd35;
	ld.global.f32 	%f76, [%rd36];
	setp.gt.f32 	%p32, %f76, %f303;
	@%p32 bra 	$L__BB0_63;
	sub.f32 	%f237, %f76, %f303;
	mul.f32 	%f238, %f237, 0f3FB8AA3B;
	ex2.approx.f32 	%f239, %f238;
	add.f32 	%f304, %f304, %f239;
	bra.uni 	$L__BB0_64;
$L__BB0_63:
	sub.f32 	%f240, %f303, %f76;
	mul.f32 	%f241, %f240, 0f3FB8AA3B;
	ex2.approx.f32 	%f242, %f241;
	fma.rn.f32 	%f304, %f304, %f242, 0f3F800000;
	mov.f32 	%f303, %f76;
$L__BB0_64:
	mov.b32 	%r23, %f303;
	shfl.sync.down.b32	%r24|%p33, %r23, 16, 31, -1;
	mov.b32 	%f337, %r24;
	mov.b32 	%r25, %f304;
	shfl.sync.down.b32	%r26|%p34, %r25, 16, 31, -1;
	mov.b32 	%f82, %r26;
	setp.geu.f32 	%p35, %f303, %f337;
	@%p35 bra 	$L__BB0_66;
	sub.f32 	%f246, %f303, %f337;
	mul.f32 	%f247, %f246, 0f3FB8AA3B;
	ex2.approx.f32 	%f248, %f247;
	fma.rn.f32 	%f336, %f304, %f248, %f82;
	bra.uni 	$L__BB0_67;
$L__BB0_66:
	sub.f32 	%f243, %f337, %f303;
	mul.f32 	%f244, %f243, 0f3FB8AA3B;
	ex2.approx.f32 	%f245, %f244;
	fma.rn.f32 	%f336, %f245, %f82, %f304;
	mov.f32 	%f337, %f303;
$L__BB0_67:
	mov.b32 	%r27, %f337;
	shfl.sync.down.b32	%r28|%p36, %r27, 8, 31, -1;
	mov.b32 	%f87, %r28;
	mov.b32 	%r29, %f336;
	shfl.sync.down.b32	%r30|%p37, %r29, 8, 31, -1;
	mov.b32 	%f88, %r30;
	setp.lt.f32 	%p38, %f337, %f87;
	@%p38 bra 	$L__BB0_69;
	sub.f32 	%f249, %f87, %f337;
	mul.f32 	%f250, %f249, 0f3FB8AA3B;
	ex2.approx.f32 	%f251, %f250;
	fma.rn.f32 	%f338, %f251, %f88, %f336;
	bra.uni 	$L__BB0_70;
$L__BB0_69:
	sub.f32 	%f252, %f337, %f87;
	mul.f32 	%f253, %f252, 0f3FB8AA3B;
	ex2.approx.f32 	%f254, %f253;
	fma.rn.f32 	%f338, %f336, %f254, %f88;
	mov.f32 	%f337, %f87;
$L__BB0_70:
	mov.b32 	%r31, %f337;
	shfl.sync.down.b32	%r32|%p39, %r31, 4, 31, -1;
	mov.b32 	%f93, %r32;
	mov.b32 	%r33, %f338;
	shfl.sync.down.b32	%r34|%p40, %r33, 4, 31, -1;
	mov.b32 	%f94, %r34;
	setp.lt.f32 	%p41, %f337, %f93;
	@%p41 bra 	$L__BB0_72;
	sub.f32 	%f255, %f93, %f337;
	mul.f32 	%f256, %f255, 0f3FB8AA3B;
	ex2.approx.f32 	%f257, %f256;
	fma.rn.f32 	%f340, %f257, %f94, %f338;
	bra.uni 	$L__BB0_73;
$L__BB0_72:
	sub.f32 	%f258, %f337, %f93;
	mul.f32 	%f259, %f258, 0f3FB8AA3B;
	ex2.approx.f32 	%f260, %f259;
	fma.rn.f32 	%f340, %f338, %f260, %f94;
	mov.f32 	%f337, %f93;
$L__BB0_73:
	mov.b32 	%r35, %f337;
	shfl.sync.down.b32	%r36|%p42, %r35, 2, 31, -1;
	mov.b32 	%f99, %r36;
	mov.b32 	%r37, %f340;
	shfl.sync.down.b32	%r38|%p43, %r37, 2, 31, -1;
	mov.b32 	%f100, %r38;
	setp.lt.f32 	%p44, %f337, %f99;
	@%p44 bra 	$L__BB0_75;
	sub.f32 	%f261, %f99, %f337;
	mul.f32 	%f262, %f261, 0f3FB8AA3B;
	ex2.approx.f32 	%f263, %f262;
	fma.rn.f32 	%f342, %f263, %f100, %f340;
	bra.uni 	$L__BB0_76;
$L__BB0_75:
	sub.f32 	%f264, %f337, %f99;
	mul.f32 	%f265, %f264, 0f3FB8AA3B;
	ex2.approx.f32 	%f266, %f265;
	fma.rn.f32 	%f342, %f340, %f266, %f100;
	mov.f32 	%f337, %f99;
$L__BB0_76:
	mov.b32 	%r39, %f337;
	shfl.sync.down.b32	%r40|%p45, %r39, 1, 31, -1;
	mov.b32 	%f105, %r40;
	mov.b32 	%r41, %f342;
	shfl.sync.down.b32	%r42|%p46, %r41, 1, 31, -1;
	mov.b32 	%f106, %r42;
	setp.lt.f32 	%p47, %f337, %f105;
	@%p47 bra 	$L__BB0_78;
	sub.f32 	%f267, %f105, %f337;
	mul.f32 	%f268, %f267, 0f3FB8AA3B;
	ex2.approx.f32 	%f269, %f268;
	fma.rn.f32 	%f344, %f269, %f106, %f342;
	bra.uni 	$L__BB0_79;
$L__BB0_78:
	sub.f32 	%f270, %f337, %f105;
	mul.f32 	%f271, %f270, 0f3FB8AA3B;
	ex2.approx.f32 	%f272, %f271;
	fma.rn.f32 	%f344, %f342, %f272, %f106;
	mov.f32 	%f337, %f105;
$L__BB0_79:
	and.b32  	%r43, %r3, 31;
	setp.ne.s32 	%p48, %r43, 0;
	@%p48 bra 	$L__BB0_81;
	shr.u32 	%r44, %r3, 3;
	mov.u32 	%r45, _ZZ7softmaxPKfPfS1_iE7max_mem;
	add.s32 	%r46, %r45, %r44;
	st.shared.f32 	[%r46], %f337;
	mov.u32 	%r47, _ZZ7softmaxPKfPfS1_iE7sum_mem;
	add.s32 	%r48, %r47, %r44;
	st.shared.f32 	[%r48], %f344;
$L__BB0_81:
	bar.sync 	0;
	setp.gt.u32 	%p49, %r3, 7;
	@%p49 bra 	$L__BB0_99;
	shl.b32 	%r49, %r3, 2;
	mov.u32 	%r50, _ZZ7softmaxPKfPfS1_iE7max_mem;
	add.s32 	%r51, %r50, %r49;
	ld.shared.f32 	%f111, [%r51];
	mov.u32 	%r52, _ZZ7softmaxPKfPfS1_iE7sum_mem;
	add.s32 	%r53, %r52, %r49;
	ld.shared.f32 	%f112, [%r53];
	mov.b32 	%r54, %f111;
	shfl.sync.down.b32	%r55|%p50, %r54, 16, 31, -1;
	mov.b32 	%f347, %r55;
	mov.b32 	%r56, %f112;
	shfl.sync.down.b32	%r57|%p51, %r56, 16, 31, -1;
	mov.b32 	%f114, %r57;
	setp.geu.f32 	%p52, %f111, %f347;
	@%p52 bra 	$L__BB0_84;
	sub.f32 	%f276, %f111, %f347;
	mul.f32 	%f277, %f276, 0f3FB8AA3B;
	ex2.approx.f32 	%f278, %f277;
	fma.rn.f32 	%f346, %f112, %f278, %f114;
	bra.uni 	$L__BB0_85;
$L__BB0_84:
	sub.f32 	%f273, %f347, %f111;
	mul.f32 	%f274, %f273, 0f3FB8AA3B;
	ex2.approx.f32 	%f275, %f274;
	fma.rn.f32 	%f346, %f275, %f114, %f112;
	mov.f32 	%f347, %f111;
$L__BB0_85:
	mov.b32 	%r58, %f347;
	shfl.sync.down.b32	%r59|%p53, %r58, 8, 31, -1;
	mov.b32 	%f119, %r59;
	mov.b32 	%r60, %f346;
	shfl.sync.down.b32	%r61|%p54, %r60, 8, 31, -1;
	mov.b32 	%f120, %r61;
	setp.lt.f32 	%p55, %f347, %f119;
	@%p55 bra 	$L__BB0_87;
	sub.f32 	%f279, %f119, %f347;
	mul.f32 	%f280, %f279, 0f3FB8AA3B;
	ex2.approx.f32 	%f281, %f280;
	fma.rn.f32 	%f348, %f281, %f120, %f346;
	bra.uni 	$L__BB0_88;
$L__BB0_87:
	sub.f32 	%f282, %f347, %f119;
	mul.f32 	%f283, %f282, 0f3FB8AA3B;
	ex2.approx.f32 	%f284, %f283;
	fma.rn.f32 	%f348, %f346, %f284, %f120;
	mov.f32 	%f347, %f119;
$L__BB0_88:
	mov.b32 	%r62, %f347;
	shfl.sync.down.b32	%r63|%p56, %r62, 4, 31, -1;
	mov.b32 	%f125, %r63;
	mov.b32 	%r64, %f348;
	shfl.sync.down.b32	%r65|%p57, %r64, 4, 31, -1;
	mov.b32 	%f126, %r65;
	setp.lt.f32 	%p58, %f347, %f125;
	@%p58 bra 	$L__BB0_90;
	sub.f32 	%f285, %f125, %f347;
	mul.f32 	%f286, %f285, 0f3FB8AA3B;
	ex2.approx.f32 	%f287, %f286;
	fma.rn.f32 	%f350, %f287, %f126, %f348;
	bra.uni 	$L__BB0_91;
$L__BB0_90:
	sub.f32 	%f288, %f347, %f125;
	mul.f32 	%f289, %f288, 0f3FB8AA3B;
	ex2.approx.f32 	%f290, %f289;
	fma.rn.f32 	%f350, %f348, %f290, %f126;
	mov.f32 	%f347, %f125;
$L__BB0_91:
	mov.b32 	%r66, %f347;
	shfl.sync.down.b32	%r67|%p59, %r66, 2, 31, -1;
	mov.b32 	%f131, %r67;
	mov.b32 	%r68, %f350;
	shfl.sync.down.b32	%r69|%p60, %r68, 2, 31, -1;
	mov.b32 	%f132, %r69;
	setp.lt.f32 	%p61, %f347, %f131;
	@%p61 bra 	$L__BB0_93;
	sub.f32 	%f291, %f131, %f347;
	mul.f32 	%f292, %f291, 0f3FB8AA3B;
	ex2.approx.f32 	%f293, %f292;
	fma.rn.f32 	%f352, %f293, %f132, %f350;
	bra.uni 	$L__BB0_94;
$L__BB0_93:
	sub.f32 	%f294, %f347, %f131;
	mul.f32 	%f295, %f294, 0f3FB8AA3B;
	ex2.approx.f32 	%f296, %f295;
	fma.rn.f32 	%f352, %f350, %f296, %f132;
	mov.f32 	%f347, %f131;
$L__BB0_94:
	mov.b32 	%r70, %f347;
	shfl.sync.down.b32	%r71|%p62, %r70, 1, 31, -1;
	mov.b32 	%f137, %r71;
	mov.b32 	%r72, %f352;
	shfl.sync.down.b32	%r73|%p63, %r72, 1, 31, -1;
	mov.b32 	%f138, %r73;
	setp.lt.f32 	%p64, %f347, %f137;
	@%p64 bra 	$L__BB0_96;
	sub.f32 	%f297, %f137, %f347;
	mul.f32 	%f298, %f297, 0f3FB8AA3B;
	ex2.approx.f32 	%f299, %f298;
	fma.rn.f32 	%f354, %f299, %f138, %f352;
	bra.uni 	$L__BB0_97;
$L__BB0_96:
	sub.f32 	%f300, %f347, %f137;
	mul.f32 	%f301, %f300, 0f3FB8AA3B;
	ex2.approx.f32 	%f302, %f301;
	fma.rn.f32 	%f354, %f352, %f302, %f138;
	mov.f32 	%f347, %f137;
$L__BB0_97:
	setp.ne.s32 	%p65, %r3, 0;
	@%p65 bra 	$L__BB0_99;
	cvta.to.global.u64 	%rd37, %rd2;
	mul.wide.u32 	%rd38, %r1, 4;
	add.s64 	%rd39, %rd37, %rd38;
	st.global.f32 	[%rd39], %f347;
	cvta.to.global.u64 	%rd40, %rd3;
	add.s64 	%rd41, %rd40, %rd38;
	st.global.f32 	[%rd41], %f354;
$L__BB0_99:
	ret;

}
	// .globl	_Z6reducePKfS0_PfS1_i
.visible .entry _Z6reducePKfS0_PfS1_i(
	.param .u64 .ptr .align 1 _Z6reducePKfS0_PfS1_i_param_0,
	.param .u64 .ptr .align 1 _Z6reducePKfS0_PfS1_i_param_1,
	.param .u64 .ptr .align 1 _Z6reducePKfS0_PfS1_i_param_2,
	.param .u64 .ptr .align 1 _Z6reducePKfS0_PfS1_i_param_3,
	.param .u32 _Z6reducePKfS0_PfS1_i_param_4
)
{
	.reg .pred 	%p<28>;
	.reg .b32 	%r<33>;
	.reg .b32 	%f<197>;
	.reg .b64 	%rd<12>;
	// demoted variable
	.shared .align 4 .b8 _ZZ6reducePKfS0_PfS1_iE7max_mem[32];
	// demoted variable
	.shared .align 4 .b8 _ZZ6reducePKfS0_PfS1_iE7sum_mem[32];
	ld.param.u64 	%rd3, [_Z6reducePKfS0_PfS1_i_param_0];
	ld.param.u64 	%rd4, [_Z6reducePKfS0_PfS1_i_param_1];
	ld.param.u64 	%rd5, [_Z6reducePKfS0_PfS1_i_param_2];
	ld.param.u64 	%rd6, [_Z6reducePKfS0_PfS1_i_param_3];
	ld.param.u32 	%r5, [_Z6reducePKfS0_PfS1_i_param_4];
	mov.u32 	%r1, %tid.x;
	setp.ge.s32 	%p1, %r1, %r5;
	mov.f32 	%f167, 0f00000000;
	mov.f32 	%f168, 0fFF7FFFFF;
	@%p1 bra 	$L__BB1_6;
	mov.u32 	%r2, %ntid.x;
	cvta.to.global.u64 	%rd1, %rd3;
	cvta.to.global.u64 	%rd2, %rd4;
	mov.f32 	%f168, 0fFF7FFFFF;
	mov.f32 	%f167, 0f00000000;
	mov.u32 	%r32, %r1;
$L__BB1_2:
	mul.wide.s32 	%rd7, %r32, 4;
	add.s64 	%rd8, %rd1, %rd7;
	ld.global.f32 	%f3, [%rd8];
	add.s64 	%rd9, %rd2, %rd7;
	ld.global.f32 	%f4, [%rd9];
	setp.leu.f32 	%p2, %f3, %f168;
	@%p2 bra 	$L__BB1_4;
	sub.f32 	%f92, %f168, %f3;
	mul.f32 	%f93, %f92, 0f3FB8AA3B;
	ex2.approx.f32 	%f94, %f93;
	fma.rn.f32 	%f167, %f167, %f94, %f4;
	mov.f32 	%f168, %f3;
	bra.uni 	$L__BB1_5;
$L__BB1_4:
	sub.f32 	%f89, %f3, %f168;
	mul.f32 	%f90, %f89, 0f3FB8AA3B;
	ex2.approx.f32 	%f91, %f90;
	fma.rn.f32 	%f167, %f4, %f91, %f167;
$L__BB1_5:
	add.s32 	%r32, %r32, %r2;
	setp.lt.s32 	%p3, %r32, %r5;
	@%p3 bra 	$L__BB1_2;
$L__BB1_6:
	mov.b32 	%r6, %f168;
	shfl.sync.down.b32	%r7|%p4, %r6, 16, 31, -1;
	mov.b32 	%f175, %r7;
	mov.b32 	%r8, %f167;
	shfl.sync.down.b32	%r9|%p5, %r8, 16, 31, -1;
	mov.b32 	%f12, %r9;
	setp.geu.f32 	%p6, %f168, %f175;
	@%p6 bra 	$L__BB1_8;
	sub.f32 	%f98, %f168, %f175;
	mul.f32 	%f99, %f98, 0f3FB8AA3B;
	ex2.approx.f32 	%f100, %f99;
	fma.rn.f32 	%f174, %f167, %f100, %f12;
	bra.uni 	$L__BB1_9;
$L__BB1_8:
	sub.f32 	%f95, %f175, %f168;
	mul.f32 	%f96, %f95, 0f3FB8AA3B;
	ex2.approx.f32 	%f97, %f96;
	fma.rn.f32 	%f174, %f97, %f12, %f167;
	mov.f32 	%f175, %f168;
$L__BB1_9:
	mov.b32 	%r10, %f175;
	shfl.sync.down.b32	%r11|%p7, %r10, 8, 31, -1;
	mov.b32 	%f17, %r11;
	mov.b32 	%r12, %f174;
	shfl.sync.down.b32	%r13|%p8, %r12, 8, 31, -1;
	mov.b32 	%f18, %r13;
	setp.lt.f32 	%p9, %f175, %f17;
	@%p9 bra 	$L__BB1_11;
	sub.f32 	%f101, %f17, %f175;
	mul.f32 	%f102, %f101, 0f3FB8AA3B;
	ex2.approx.f32 	%f103, %f102;
	fma.rn.f32 	%f176, %f103, %f18, %f174;
	bra.uni 	$L__BB1_12;
$L__BB1_11:
	sub.f32 	%f104, %f175, %f17;
	mul.f32 	%f105, %f104, 0f3FB8AA3B;
	ex2.approx.f32 	%f106, %f105;
	fma.rn.f32 	%f176, %f174, %f106, %f18;
	mov.f32 	%f175, %f17;
$L__BB1_12:
	mov.b32 	%r14, %f175;
	shfl.sync.down.b32	%r15|%p10, %r14, 4, 31, -1;
	mov.b32 	%f23, %r15;
	mov.b32 	%r16, %f176;
	shfl.sync.down.b32	%r17|%p11, %r16, 4, 31, -1;
	mov.b32 	%f24, %r17;
	setp.lt.f32 	%p12, %f175, %f23;
	@%p12 bra 	$L__BB1_14;
	sub.f32 	%f107, %f23, %f175;
	mul.f32 	%f108, %f107, 0f3FB8AA3B;
	ex2.approx.f32 	%f109, %f108;
	fma.rn.f32 	%f178, %f109, %f24, %f176;
	bra.uni 	$L__BB1_15;
$L__BB1_14:
	sub.f32 	%f110, %f175, %f23;
	mul.f32 	%f111, %f110, 0f3FB8AA3B;
	ex2.approx.f32 	%f112, %f111;
	fma.rn.f32 	%f178, %f176, %f112, %f24;
	mov.f32 	%f175, %f23;
$L__BB1_15:
	mov.b32 	%r18, %f175;
	shfl.sync.down.b32	%r19|%p13, %r18, 2, 31, -1;
	mov.b32 	%f29, %r19;
	mov.b32 	%r20, %f178;
	shfl.sync.down.b32	%r21|%p14, %r20, 2, 31, -1;
	mov.b32 	%f30, %r21;
	setp.lt.f32 	%p15, %f175, %f29;
	@%p15 bra 	$L__BB1_17;
	sub.f32 	%f113, %f29, %f175;
	mul.f32 	%f114, %f113, 0f3FB8AA3B;
	ex2.approx.f32 	%f115, %f114;
	fma.rn.f32 	%f180, %f115, %f30, %f178;
	bra.uni 	$L__BB1_18;
$L__BB1_17:
	sub.f32 	%f116, %f175, %f29;
	mul.f32 	%f117, %f116, 0f3FB8AA3B;
	ex2.approx.f32 	%f118, %f117;
	fma.rn.f32 	%f180, %f178, %f118, %f30;
	mov.f32 	%f175, %f29;
$L__BB1_18:
	mov.b32 	%r22, %f175;
	shfl.sync.down.b32	%r23|%p16, %r22, 1, 31, -1;
	mov.b32 	%f35, %r23;
	mov.b32 	%r24, %f180;
	shfl.sync.down.b32	%r25|%p17, %r24, 1, 31, -1;
	mov.b32 	%f36, %r25;
	setp.lt.f32 	%p18, %f175, %f35;
	@%p18 bra 	$L__BB1_20;
	sub.f32 	%f119, %f35, %f175;
	mul.f32 	%f120, %f119, 0f3FB8AA3B;
	ex2.approx.f32 	%f121, %f120;
	fma.rn.f32 	%f182, %f121, %f36, %f180;
	bra.uni 	$L__BB1_21;
$L__BB1_20:
	sub.f32 	%f122, %f175, %f35;
	mul.f32 	%f123, %f122, 0f3FB8AA3B;
	ex2.approx.f32 	%f124, %f123;
	fma.rn.f32 	%f182, %f180, %f124, %f36;
	mov.f32 	%f175, %f35;
$L__BB1_21:
	and.b32  	%r26, %r1, 31;
	setp.ne.s32 	%p19, %r26, 0;
	@%p19 bra 	$L__BB1_23;
	shr.u32 	%r27, %r1, 3;
	mov.u32 	%r28, _ZZ6reducePKfS0_PfS1_iE7max_mem;
	add.s32 	%r29, %r28, %r27;
	st.shared.f32 	[%r29], %f175;
	mov.u32 	%r30, _ZZ6reducePKfS0_PfS1_iE7sum_mem;
	add.s32 	%r31, %r30, %r27;
	st.shared.f32 	[%r31], %f182;
$L__BB1_23:
	bar.sync 	0;
	setp.ne.s32 	%p20, %r1, 0;
	@%p20 bra 	$L__BB1_46;
	ld.shared.f32 	%f41, [_ZZ6reducePKfS0_PfS1_iE7max_mem];
	ld.shared.f32 	%f42, [_ZZ6reducePKfS0_PfS1_iE7sum_mem];
	ld.shared.f32 	%f185, [_ZZ6reducePKfS0_PfS1_iE7max_mem+4];
	ld.shared.f32 	%f44, [_ZZ6reducePKfS0_PfS1_iE7sum_mem+4];
	setp.leu.f32 	%p21, %f185, %f41;
	@%p21 bra 	$L__BB1_26;
	sub.f32 	%f128, %f41, %f185;
	mul.f32 	%f129, %f128, 0f3FB8AA3B;
	ex2.approx.f32 	%f130, %f129;
	fma.rn.f32 	%f184, %f42, %f130, %f44;
	bra.uni 	$L__BB1_27;
$L__BB1_26:
	sub.f32 	%f125, %f185, %f41;
	mul.f32 	%f126, %f125, 0f3FB8AA3B;
	ex2.approx.f32 	%f127, %f126;
	fma.rn.f32 	%f184, %f44, %f127, %f42;
	mov.f32 	%f185, %f41;
$L__BB1_27:
	ld.shared.f32 	%f49, [_ZZ6reducePKfS0_PfS1_iE7max_mem+8];
	ld.shared.f32 	%f50, [_ZZ6reducePKfS0_PfS1_iE7sum_mem+8];
	setp.gt.f32 	%p22, %f49, %f185;
	@%p22 bra 	$L__BB1_29;
	sub.f32 	%f131, %f49, %f185;
	mul.f32 	%f132, %f131, 0f3FB8AA3B;
	ex2.approx.f32 	%f133, %f132;
	fma.rn.f32 	%f186, %f50, %f133, %f184;
	bra.uni 	$L__BB1_30;
$L__BB1_29:
	sub.f32 	%f134, %f185, %f49;
	mul.f32 	%f135, %f134, 0f3FB8AA3B;
	ex2.approx.f32 	%f136, %f135;
	fma.rn.f32 	%f186, %f184, %f136, %f50;
	mov.f32 	%f185, %f49;
$L__BB1_30:
	ld.shared.f32 	%f55, [_ZZ6reducePKfS0_PfS1_iE7max_mem+12];
	ld.shared.f32 	%f56, [_ZZ6reducePKfS0_PfS1_iE7sum_mem+12];
	setp.gt.f32 	%p23, %f55, %f185;
	@%p23 bra 	$L__BB1_32;
	sub.f32 	%f137, %f55, %f185;
	mul.f32 	%f138, %f137, 0f3FB8AA3B;
	ex2.approx.f32 	%f139, %f138;
	fma.rn.f32 	%f188, %f56, %f139, %f186;
	bra.uni 	$L__BB1_33;
$L__BB1_32:
	sub.f32 	%f140, %f185, %f55;
	mul.f32 	%f141, %f140, 0f3FB8AA3B;
	ex2.approx.f32 	%f142, %f141;
	fma.rn.f32 	%f188, %f186, %f142, %f56;
	mov.f32 	%f185, %f55;
$L__BB1_33:
	ld.shared.f32 	%f61, [_ZZ6reducePKfS0_PfS1_iE7max_mem+16];
	ld.shared.f32 	%f62, [_ZZ6reducePKfS0_PfS1_iE7sum_mem+16];
	setp.gt.f32 	%p24, %f61, %f185;
	@%p24 bra 	$L__BB1_35;
	sub.f32 	%f143, %f61, %f185;
	mul.f32 	%f144, %f143, 0f3FB8AA3B;
	ex2.approx.f32 	%f145, %f144;
	fma.rn.f32 	%f190, %f62, %f145, %f188;
	bra.uni 	$L__BB1_36;
$L__BB1_35:
	sub.f32 	%f146, %f185, %f61;
	mul.f32 	%f147, %f146, 0f3FB8AA3B;
	ex2.approx.f32 	%f148, %f147;
	fma.rn.f32 	%f190, %f188, %f148, %f62;
	mov.f32 	%f185, %f61;
$L__BB1_36:
	ld.shared.f32 	%f67, [_ZZ6reducePKfS0_PfS1_iE7max_mem+20];
	ld.shared.f32 	%f68, [_ZZ6reducePKfS0_PfS1_iE7sum_mem+20];
	setp.gt.f32 	%p25, %f67, %f185;
	@%p25 bra 	$L__BB1_38;
	sub.f32 	%f149, %f67, %f185;
	mul.f32 	%f150, %f149, 0f3FB8AA3B;
	ex2.approx.f32 	%f151, %f150;
	fma.rn.f32 	%f192, %f68, %f151, %f190;
	bra.uni 	$L__BB1_39;
$L__BB1_38:
	sub.f32 	%f152, %f185, %f67;
	mul.f32 	%f153, %f152, 0f3FB8AA3B;
	ex2.approx.f32 	%f154, %f153;
	fma.rn.f32 	%f192, %f190, %f154, %f68;
	mov.f32 	%f185, %f67;
$L__BB1_39:
	ld.shared.f32 	%f73, [_ZZ6reducePKfS0_PfS1_iE7max_mem+24];
	ld.shared.f32 	%f74, [_ZZ6reducePKfS0_PfS1_iE7sum_mem+24];
	setp.gt.f32 	%p26, %f73, %f185;
	@%p26 bra 	$L__BB1_41;
	sub.f32 	%f155, %f73, %f185;
	mul.f32 	%f156, %f155, 0f3FB8AA3B;
	ex2.approx.f32 	%f157, %f156;
	fma.rn.f32 	%f194, %f74, %f157, %f192;
	bra.uni 	$L__BB1_42;
$L__BB1_41:
	sub.f32 	%f158, %f185, %f73;
	mul.f32 	%f159, %f158, 0f3FB8AA3B;
	ex2.approx.f32 	%f160, %f159;
	fma.rn.f32 	%f194, %f192, %f160, %f74;
	mov.f32 	%f185, %f73;
$L__BB1_42:
	ld.shared.f32 	%f79, [_ZZ6reducePKfS0_PfS1_iE7max_mem+28];
	ld.shared.f32 	%f80, [_ZZ6reducePKfS0_PfS1_iE7sum_mem+28];
	setp.gt.f32 	%p27, %f79, %f185;
	@%p27 bra 	$L__BB1_44;
	sub.f32 	%f161, %f79, %f185;
	mul.f32 	%f162, %f161, 0f3FB8AA3B;
	ex2.approx.f32 	%f163, %f162;
	fma.rn.f32 	%f196, %f80, %f163, %f194;
	bra.uni 	$L__BB1_45;
$L__BB1_44:
	sub.f32 	%f164, %f185, %f79;
	mul.f32 	%f165, %f164, 0f3FB8AA3B;
	ex2.approx.f32 	%f166, %f165;
	fma.rn.f32 	%f196, %f194, %f166, %f80;
	mov.f32 	%f185, %f79;
$L__BB1_45:
	cvta.to.global.u64 	%rd10, %rd5;
	st.global.f32 	[%rd10], %f185;
	cvta.to.global.u64 	%rd11, %rd6;
	st.global.f32 	[%rd11], %f196;
$L__BB1_46:
	ret;

}
	// .globl	_Z7computePKfPfS0_S0_i
.visible .entry _Z7computePKfPfS0_S0_i(
	.param .u64 .ptr .align 1 _Z7computePKfPfS0_S0_i_param_0,
	.param .u64 .ptr .align 1 _Z7computePKfPfS0_S0_i_param_1,
	.param .u64 .ptr .align 1 _Z7computePKfPfS0_S0_i_param_2,
	.param .u64 .ptr .align 1 _Z7computePKfPfS0_S0_i_param_3,
	.param .u32 _Z7computePKfPfS0_S0_i_param_4
)
{
	.reg .pred 	%p<17>;
	.reg .b32 	%r<23>;
	.reg .b32 	%f<83>;
	.reg .b64 	%rd<57>;

	ld.param.u64 	%rd3, [_Z7computePKfPfS0_S0_i_param_0];
	ld.param.u64 	%rd4, [_Z7computePKfPfS0_S0_i_param_1];
	ld.param.u64 	%rd5, [_Z7computePKfPfS0_S0_i_param_2];
	ld.param.u64 	%rd6, [_Z7computePKfPfS0_S0_i_param_3];
	ld.param.u32 	%r18, [_Z7computePKfPfS0_S0_i_param_4];
	cvta.to.global.u64 	%rd1, %rd4;
	cvta.to.global.u64 	%rd2, %rd3;
	cvta.to.global.u64 	%rd7, %rd6;
	cvta.to.global.u64 	%rd8, %rd5;
	ld.global.f32 	%f1, [%rd8];
	ld.global.f32 	%f2, [%rd7];
	mov.u32 	%r19, %tid.x;
	mov.u32 	%r20, %ctaid.x;
	mov.u32 	%r1, %ntid.x;
	mul.lo.s32 	%r21, %r20, %r1;
	shl.b32 	%r22, %r21, 4;
	add.s32 	%r2, %r22, %r19;
	setp.ge.s32 	%p1, %r2, %r18;
	@%p1 bra 	$L__BB2_2;
	mul.wide.s32 	%rd9, %r2, 4;
	add.s64 	%rd10, %rd2, %rd9;
	ld.global.f32 	%f3, [%rd10];
	sub.f32 	%f4, %f3, %f1;
	mul.f32 	%f5, %f4, 0f3FB8AA3B;
	ex2.approx.f32 	%f6, %f5;
	div.rn.f32 	%f7, %f6, %f2;
	add.s64 	%rd11, %rd1, %rd9;
	st.global.f32 	[%rd11], %f7;
$L__BB2_2:
	add.s32 	%r3, %r2, %r1;
	setp.ge.s32 	%p2, %r3, %r18;
	@%p2 bra 	$L__BB2_4;
	mul.wide.s32 	%rd12, %r3, 4;
	add.s64 	%rd13, %rd2, %rd12;
	ld.global.f32 	%f8, [%rd13];
	sub.f32 	%f9, %f8, %f1;
	mul.f32 	%f10, %f9, 0f3FB8AA3B;
	ex2.approx.f32 	%f11, %f10;
	div.rn.f32 	%f12, %f11, %f2;
	add.s64 	%rd14, %rd1, %rd12;
	st.global.f32 	[%rd14], %f12;
$L__BB2_4:
	add.s32 	%r4, %r3, %r1;
	setp.ge.s32 	%p3, %r4, %r18;
	@%p3 bra 	$L__BB2_6;
	mul.wide.s32 	%rd15, %r4, 4;
	add.s64 	%rd16, %rd2, %rd15;
	ld.global.f32 	%f13, [%rd16];
	sub.f32 	%f14, %f13, %f1;
	mul.f32 	%f15, %f14, 0f3FB8AA3B;
	ex2.approx.f32 	%f16, %f15;
	div.rn.f32 	%f17, %f16, %f2;
	add.s64 	%rd17, %rd1, %rd15;
	st.global.f32 	[%rd17], %f17;
$L__BB2_6:
	add.s32 	%r5, %r4, %r1;
	setp.ge.s32 	%p4, %r5, %r18;
	@%p4 bra 	$L__BB2_8;
	mul.wide.s32 	%rd18, %r5, 4;
	add.s64 	%rd19, %rd2, %rd18;
	ld.global.f32 	%f18, [%rd19];
	sub.f32 	%f19, %f18, %f1;
	mul.f32 	%f20, %f19, 0f3FB8AA3B;
	ex2.approx.f32 	%f21, %f20;
	div.rn.f32 	%f22, %f21, %f2;
	add.s64 	%rd20, %rd1, %rd18;
	st.global.f32 	[%rd20], %f22;
$L__BB2_8:
	add.s32 	%r6, %r5, %r1;
	setp.ge.s32 	%p5, %r6, %r18;
	@%p5 bra 	$L__BB2_10;
	mul.wide.s32 	%rd21, %r6, 4;
	add.s64 	%rd22, %rd2, %rd21;
	ld.global.f32 	%f23, [%rd22];
	sub.f32 	%f24, %f23, %f1;
	mul.f32 	%f25, %f24, 0f3FB8AA3B;
	ex2.approx.f32 	%f26, %f25;
	div.rn.f32 	%f27, %f26, %f2;
	add.s64 	%rd23, %rd1, %rd21;
	st.global.f32 	[%rd23], %f27;
$L__BB2_10:
	add.s32 	%r7, %r6, %r1;
	setp.ge.s32 	%p6, %r7, %r18;
	@%p6 bra 	$L__BB2_12;
	mul.wide.s32 	%rd24, %r7, 4;
	add.s64 	%rd25, %rd2, %rd24;
	ld.global.f32 	%f28, [%rd25];
	sub.f32 	%f29, %f28, %f1;
	mul.f32 	%f30, %f29, 0f3FB8AA3B;
	ex2.approx.f32 	%f31, %f30;
	div.rn.f32 	%f32, %f31, %f2;
	add.s64 	%rd26, %rd1, %rd24;
	st.global.f32 	[%rd26], %f32;
$L__BB2_12:
	add.s32 	%r8, %r7, %r1;
	setp.ge.s32 	%p7, %r8, %r18;
	@%p7 bra 	$L__BB2_14;
	mul.wide.s32 	%rd27, %r8, 4;
	add.s64 	%rd28, %rd2, %rd27;
	ld.global.f32 	%f33, [%rd28];
	sub.f32 	%f34, %f33, %f1;
	mul.f32 	%f35, %f34, 0f3FB8AA3B;
	ex2.approx.f32 	%f36, %f35;
	div.rn.f32 	%f37, %f36, %f2;
	add.s64 	%rd29, %rd1, %rd27;
	st.global.f32 	[%rd29], %f37;
$L__BB2_14:
	add.s32 	%r9, %r8, %r1;
	setp.ge.s32 	%p8, %r9, %r18;
	@%p8 bra 	$L__BB2_16;
	mul.wide.s32 	%rd30, %r9, 4;
	add.s64 	%rd31, %rd2, %rd30;
	ld.global.f32 	%f38, [%rd31];
	sub.f32 	%f39, %f38, %f1;
	mul.f32 	%f40, %f39, 0f3FB8AA3B;
	ex2.approx.f32 	%f41, %f40;
	div.rn.f32 	%f42, %f41, %f2;
	add.s64 	%rd32, %rd1, %rd30;
	st.global.f32 	[%rd32], %f42;
$L__BB2_16:
	add.s32 	%r10, %r9, %r1;
	setp.ge.s32 	%p9, %r10, %r18;
	@%p9 bra 	$L__BB2_18;
	mul.wide.s32 	%rd33, %r10, 4;
	add.s64 	%rd34, %rd2, %rd33;
	ld.global.f32 	%f43, [%rd34];
	sub.f32 	%f44, %f43, %f1;
	mul.f32 	%f45, %f44, 0f3FB8AA3B;
	ex2.approx.f32 	%f46, %f45;
	div.rn.f32 	%f47, %f46, %f2;
	add.s64 	%rd35, %rd1, %rd33;
	st.global.f32 	[%rd35], %f47;
$L__BB2_18:
	add.s32 	%r11, %r10, %r1;
	setp.ge.s32 	%p10, %r11, %r18;
	@%p10 bra 	$L__BB2_20;
	mul.wide.s32 	%rd36, %r11, 4;
	add.s64 	%rd37, %rd2, %rd36;
	ld.global.f32 	%f48, [%rd37];
	sub.f32 	%f49, %f48, %f1;
	mul.f32 	%f50, %f49, 0f3FB8AA3B;
	ex2.approx.f32 	%f51, %f50;
	div.rn.f32 	%f52, %f51, %f2;
	add.s64 	%rd38, %rd1, %rd36;
	st.global.f32 	[%rd38], %f52;
$L__BB2_20:
	add.s32 	%r12, %r11, %r1;
	setp.ge.s32 	%p11, %r12, %r18;
	@%p11 bra 	$L__BB2_22;
	mul.wide.s32 	%rd39, %r12, 4;
	add.s64 	%rd40, %rd2, %rd39;
	ld.global.f32 	%f53, [%rd40];
	sub.f32 	%f54, %f53, %f1;
	mul.f32 	%f55, %f54, 0f3FB8AA3B;
	ex2.approx.f32 	%f56, %f55;
	div.rn.f32 	%f57, %f56, %f2;
	add.s64 	%rd41, %rd1, %rd39;
	st.global.f32 	[%rd41], %f57;
$L__BB2_22:
	add.s32 	%r13, %r12, %r1;
	setp.ge.s32 	%p12, %r13, %r18;
	@%p12 bra 	$L__BB2_24;
	mul.wide.s32 	%rd42, %r13, 4;
	add.s64 	%rd43, %rd2, %rd42;
	ld.global.f32 	%f58, [%rd43];
	sub.f32 	%f59, %f58, %f1;
	mul.f32 	%f60, %f59, 0f3FB8AA3B;
	ex2.approx.f32 	%f61, %f60;
	div.rn.f32 	%f62, %f61, %f2;
	add.s64 	%rd44, %rd1, %rd42;
	st.global.f32 	[%rd44], %f62;
$L__BB2_24:
	add.s32 	%r14, %r13, %r1;
	setp.ge.s32 	%p13, %r14, %r18;
	@%p13 bra 	$L__BB2_26;
	mul.wide.s32 	%rd45, %r14, 4;
	add.s64 	%rd46, %rd2, %rd45;
	ld.global.f32 	%f63, [%rd46];
	sub.f32 	%f64, %f63, %f1;
	mul.f32 	%f65, %f64, 0f3FB8AA3B;
	ex2.approx.f32 	%f66, %f65;
	div.rn.f32 	%f67, %f66, %f2;
	add.s64 	%rd47, %rd1, %rd45;
	st.global.f32 	[%rd47], %f67;
$L__BB2_26:
	add.s32 	%r15, %r14, %r1;
	setp.ge.s32 	%p14, %r15, %r18;
	@%p14 bra 	$L__BB2_28;
	mul.wide.s32 	%rd48, %r15, 4;
	add.s64 	%rd49, %rd2, %rd48;
	ld.global.f32 	%f68, [%rd49];
	sub.f32 	%f69, %f68, %f1;
	mul.f32 	%f70, %f69, 0f3FB8AA3B;
	ex2.approx.f32 	%f71, %f70;
	div.rn.f32 	%f72, %f71, %f2;
	add.s64 	%rd50, %rd1, %rd48;
	st.global.f32 	[%rd50], %f72;
$L__BB2_28:
	add.s32 	%r16, %r15, %r1;
	setp.ge.s32 	%p15, %r16, %r18;
	@%p15 bra 	$L__BB2_30;
	mul.wide.s32 	%rd51, %r16, 4;
	add.s64 	%rd52, %rd2, %rd51;
	ld.global.f32 	%f73, [%rd52];
	sub.f32 	%f74, %f73, %f1;
	mul.f32 	%f75, %f74, 0f3FB8AA3B;
	ex2.approx.f32 	%f76, %f75;
	div.rn.f32 	%f77, %f76, %f2;
	add.s64 	%rd53, %rd1, %rd51;
	st.global.f32 	[%rd53], %f77;
$L__BB2_30:
	add.s32 	%r17, %r16, %r1;
	setp.ge.s32 	%p16, %r17, %r18;
	@%p16 bra 	$L__BB2_32;
	mul.wide.s32 	%rd54, %r17, 4;
	add.s64 	%rd55, %rd2, %rd54;
	ld.global.f32 	%f78, [%rd55];
	sub.f32 	%f79, %f78, %f1;
	mul.f32 	%f80, %f79, 0f3FB8AA3B;
	ex2.approx.f32 	%f81, %f80;
	div.rn.f32 	%f82, %f81, %f2;
	add.s64 	%rd56, %rd1, %rd54;
	st.global.f32 	[%rd56], %f82;
$L__BB2_32:
	ret;

}


// ===== COMPILED SASS (sm_100) =====

	.target	sm_100

	.elftype	@"ET_EXEC"


//--------------------- .note.nv.tkinfo           --------------------------
	.section	.note.nv.tkinfo,"",@"SHT_NOTE"
	.sectionflags	@"SHF_NOTE_NV_TKINFO"
	.tkinfo
        /*0018*/ 	.word	0x00000002
        /*0030*/ 	.string	""
        /*0030*/ 	.string	"ptxas"
        /*0030*/ 	.string	"Cuda compilation tools, release 13.0, V13.0.88"
        /*0030*/ 	.string	"Build cuda_13.0.r13.0/compiler.36424714_0"
        /*0030*/ 	.string	"-arch sm_100 -m 64 "



//--------------------- .note.nv.cuinfo           --------------------------
	.section	.note.nv.cuinfo,"",@"SHT_NOTE"
	.sectionflags	@"SHF_NOTE_NV_CUINFO"
        /*0018*/ 	.short	0x0002
        /*001a*/ 	.short	0x0064
        /*001c*/ 	.short	0x0082
	.zero		2


//--------------------- .nv.info                  --------------------------
	.section	.nv.info,"",@"SHT_CUDA_INFO"
	.align	4


	//----- nvinfo : EIATTR_REGCOUNT
	.align		4
        /*0000*/ 	.byte	0x04, 0x2f
        /*0002*/ 	.short	(.L_1 - .L_0)
	.align		4
.L_0:
        /*0004*/ 	.word	index@(_Z7softmaxPKfPfS1_i)
        /*0008*/ 	.word	0x0000000c


	//----- nvinfo : EIATTR_FRAME_SIZE
	.align		4
.L_1:
        /*000c*/ 	.byte	0x04, 0x11
        /*000e*/ 	.short	(.L_3 - .L_2)
	.align		4
.L_2:
        /*0010*/ 	.word	index@(_Z7softmaxPKfPfS1_i)
        /*0014*/ 	.word	0x00000000


	//----- nvinfo : EIATTR_REGCOUNT
	.align		4
.L_3:
        /*0018*/ 	.byte	0x04, 0x2f
        /*001a*/ 	.short	(.L_5 - .L_4)
	.align		4
.L_4:
        /*001c*/ 	.word	index@(_Z6reducePKfS0_PfS1_i)
        /*0020*/ 	.word	0x00000012


	//----- nvinfo : EIATTR_FRAME_SIZE
	.align		4
.L_5:
        /*0024*/ 	.byte	0x04, 0x11
        /*0026*/ 	.short	(.L_7 - .L_6)
	.align		4
.L_6:
        /*0028*/ 	.word	index@(_Z6reducePKfS0_PfS1_i)
        /*002c*/ 	.word	0x00000000


	//----- nvinfo : EIATTR_REGCOUNT
	.align		4
.L_7:
        /*0030*/ 	.byte	0x04, 0x2f
        /*0032*/ 	.short	(.L_9 - .L_8)
	.align		4
.L_8:
        /*0034*/ 	.word	index@(_Z7computePKfPfS0_S0_i)
        /*0038*/ 	.word	0x00000011


	//----- nvinfo : EIATTR_FRAME_SIZE
	.align		4
.L_9:
        /*003c*/ 	.byte	0x04, 0x11
        /*003e*/ 	.short	(.L_11 - .L_10)
	.align		4
.L_10:
        /*0040*/ 	.word	index@($__internal_0_$__cuda_sm3x_div_rn_noftz_f32_slowpath)
        /*0044*/ 	.word	0x00000000


	//----- nvinfo : EIATTR_FRAME_SIZE
	.align		4
.L_11:
        /*0048*/ 	.byte	0x04, 0x11
        /*004a*/ 	.short	(.L_13 - .L_12)
	.align		4
.L_12:
        /*004c*/ 	.word	index@(_Z7computePKfPfS0_S0_i)
        /*0050*/ 	.word	0x00000000


	//----- nvinfo : EIATTR_MIN_STACK_SIZE
	.align		4
.L_13:
        /*0054*/ 	.byte	0x04, 0x12
        /*0056*/ 	.short	(.L_15 - .L_14)
	.align		4
.L_14:
        /*0058*/ 	.word	index@(_Z7computePKfPfS0_S0_i)
        /*005c*/ 	.word	0x00000000


	//----- nvinfo : EIATTR_MIN_STACK_SIZE
	.align		4
.L_15:
        /*0060*/ 	.byte	0x04, 0x12
        /*0062*/ 	.short	(.L_17 - .L_16)
	.align		4
.L_16:
        /*0064*/ 	.word	index@(_Z6reducePKfS0_PfS1_i)
        /*0068*/ 	.word	0x00000000


	//----- nvinfo : EIATTR_MIN_STACK_SIZE
	.align		4
.L_17:
        /*006c*/ 	.byte	0x04, 0x12
        /*006e*/ 	.short	(.L_19 - .L_18)
	.align		4
.L_18:
        /*0070*/ 	.word	index@(_Z7softmaxPKfPfS1_i)
        /*0074*/ 	.word	0x00000000
.L_19:


//--------------------- .nv.compat                --------------------------
	.section	.nv.compat,"",@"SHT_CUDA_COMPAT_INFO"
	.align	4
        /*0000*/ 	.byte	0x02, 0x09, 0x00, 0x00, 0x02, 0x02, 0x01, 0x00, 0x02, 0x05, 0x05, 0x00, 0x03, 0x07, 0x01, 0x01
        /*0010*/ 	.byte	0x02, 0x03, 0x00, 0x00, 0x02, 0x06, 0x01, 0x00, 0x04, 0x0b, 0x08, 0x00, 0x01, 0x00, 0x00, 0x00
        /*0020*/ 	.byte	0x00, 0x00, 0x00, 0x00


//--------------------- .nv.info._Z7computePKfPfS0_S0_i --------------------------
	.section	.nv.info._Z7computePKfPfS0_S0_i,"",@"SHT_CUDA_INFO"
	.sectionflags	@""
	.align	4


	//----- nvinfo : EIATTR_CUDA_API_VERSION
	.align		4
        /*0000*/ 	.byte	0x04, 0x37
        /*0002*/ 	.short	(.L_21 - .L_20)
.L_20:
        /*0004*/ 	.word	0x00000082


	//----- nvinfo : EIATTR_KPARAM_INFO
	.align		4
.L_21:
        /*0008*/ 	.byte	0x04, 0x17
        /*000a*/ 	.short	(.L_23 - .L_22)
.L_22:
        /*000c*/ 	.word	0x00000000
        /*0010*/ 	.short	0x0004
        /*0012*/ 	.short	0x0020
        /*0014*/ 	.byte	0x00, 0xf0, 0x11, 0x00


	//----- nvinfo : EIATTR_KPARAM_INFO
	.align		4
.L_23:
        /*0018*/ 	.byte	0x04, 0x17
        /*001a*/ 	.short	(.L_25 - .L_24)
.L_24:
        /*001c*/ 	.word	0x00000000
        /*0020*/ 	.short	0x0003
        /*0022*/ 	.short	0x0018
        /*0024*/ 	.byte	0x00, 0xf5, 0x21, 0x00


	//----- nvinfo : EIATTR_KPARAM_INFO
	.align		4
.L_25:
        /*0028*/ 	.byte	0x04, 0x17
        /*002a*/ 	.short	(.L_27 - .L_26)
.L_26:
        /*002c*/ 	.word	0x00000000
        /*0030*/ 	.short	0x0002
        /*0032*/ 	.short	0x0010
        /*0034*/ 	.byte	0x00, 0xf5, 0x21, 0x00


	//----- nvinfo : EIATTR_KPARAM_INFO
	.align		4
.L_27:
        /*0038*/ 	.byte	0x04, 0x17
        /*003a*/ 	.short	(.L_29 - .L_28)
.L_28:
        /*003c*/ 	.word	0x00000000
        /*0040*/ 	.short	0x0001
        /*0042*/ 	.short	0x0008
        /*0044*/ 	.byte	0x00, 0xf5, 0x21, 0x00


	//----- nvinfo : EIATTR_KPARAM_INFO
	.align		4
.L_29:
        /*0048*/ 	.byte	0x04, 0x17
        /*004a*/ 	.short	(.L_31 - .L_30)
.L_30:
        /*004c*/ 	.word	0x00000000
        /*0050*/ 	.short	0x0000
        /*0052*/ 	.short	0x0000
        /*0054*/ 	.byte	0x00, 0xf5, 0x21, 0x00


	//----- nvinfo : EIATTR_SPARSE_MMA_MASK
	.align		4
.L_31:
        /*0058*/ 	.byte	0x03, 0x50
        /*005a*/ 	.short	0x0000


	//----- nvinfo : EIATTR_MAXREG_COUNT
	.align		4
        /*005c*/ 	.byte	0x03, 0x1b
        /*005e*/ 	.short	0x00ff


	//----- nvinfo : EIATTR_MERCURY_ISA_VERSION
	.align		4
        /*0060*/ 	.byte	0x03, 0x5f
        /*0062*/ 	.short	0x0101


	//----- nvinfo : EIATTR_VRC_CTA_INIT_COUNT
	.align		4
        /*0064*/ 	.byte	0x02, 0x4a
	.zero		1
	.zero		1


	//----- nvinfo : EIATTR_EXIT_INSTR_OFFSETS
	.align		4
        /*0068*/ 	.byte	0x04, 0x1c
        /*006a*/ 	.short	(.L_33 - .L_32)


	//   ....[0]....
.L_32:
        /*006c*/ 	.word	0x00001dd0


	//   ....[1]....
        /*0070*/ 	.word	0x00001f80


	//----- nvinfo : EIATTR_CRS_STACK_SIZE
	.align		4
.L_33:
        /*0074*/ 	.byte	0x04, 0x1e
        /*0076*/ 	.short	(.L_35 - .L_34)
.L_34:
        /*0078*/ 	.word	0x00000000


	//----- nvinfo : EIATTR_CBANK_PARAM_SIZE
	.align		4
.L_35:
        /*007c*/ 	.byte	0x03, 0x19
        /*007e*/ 	.short	0x0024


	//----- nvinfo : EIATTR_PARAM_CBANK
	.align		4
        /*0080*/ 	.byte	0x04, 0x0a
        /*0082*/ 	.short	(.L_37 - .L_36)
	.align		4
.L_36:
        /*0084*/ 	.word	index@(.nv.constant0._Z7computePKfPfS0_S0_i)
        /*0088*/ 	.short	0x0380
        /*008a*/ 	.short	0x0024


	//----- nvinfo : EIATTR_SW_WAR
	.align		4
.L_37:
        /*008c*/ 	.byte	0x04, 0x36
        /*008e*/ 	.short	(.L_39 - .L_38)
.L_38:
        /*0090*/ 	.word	0x00000008
.L_39:


//--------------------- .nv.info._Z6reducePKfS0_PfS1_i --------------------------
	.section	.nv.info._Z6reducePKfS0_PfS1_i,"",@"SHT_CUDA_INFO"
	.sectionflags	@""
	.align	4


	//----- nvinfo : EIATTR_CUDA_API_VERSION
	.align		4
        /*0000*/ 	.byte	0x04, 0x37
        /*0002*/ 	.short	(.L_41 - .L_40)
.L_40:
        /*0004*/ 	.word	0x00000082


	//----- nvinfo : EIATTR_KPARAM_INFO
	.align		4
.L_41:
        /*0008*/ 	.byte	0x04, 0x17
        /*000a*/ 	.short	(.L_43 - .L_42)
.L_42:
        /*000c*/ 	.word	0x00000000
        /*0010*/ 	.short	0x0004
        /*0012*/ 	.short	0x0020
        /*0014*/ 	.byte	0x00, 0xf0, 0x11, 0x00


	//----- nvinfo : EIATTR_KPARAM_INFO
	.align		4
.L_43:
        /*0018*/ 	.byte	0x04, 0x17
        /*001a*/ 	.short	(.L_45 - .L_44)
.L_44:
        /*001c*/ 	.word	0x00000000
        /*0020*/ 	.short	0x0003
        /*0022*/ 	.short	0x0018
        /*0024*/ 	.byte	0x00, 0xf5, 0x21, 0x00


	//----- nvinfo : EIATTR_KPARAM_INFO
	.align		4
.L_45:
        /*0028*/ 	.byte	0x04, 0x17
        /*002a*/ 	.short	(.L_47 - .L_46)
.L_46:
        /*002c*/ 	.word	0x00000000
        /*0030*/ 	.short	0x0002
        /*0032*/ 	.short	0x0010
        /*0034*/ 	.byte	0x00, 0xf5, 0x21, 0x00


	//----- nvinfo : EIATTR_KPARAM_INFO
	.align		4
.L_47:
        /*0038*/ 	.byte	0x04, 0x17
        /*003a*/ 	.short	(.L_49 - .L_48)
.L_48:
        /*003c*/ 	.word	0x00000000
        /*0040*/ 	.short	0x0001
        /*0042*/ 	.short	0x0008
        /*0044*/ 	.byte	0x00, 0xf5, 0x21, 0x00


	//----- nvinfo : EIATTR_KPARAM_INFO
	.align		4
.L_49:
        /*0048*/ 	.byte	0x04, 0x17
        /*004a*/ 	.short	(.L_51 - .L_50)
.L_50:
        /*004c*/ 	.word	0x00000000
        /*0050*/ 	.short	0x0000
        /*0052*/ 	.short	0x0000
        /*0054*/ 	.byte	0x00, 0xf5, 0x21, 0x00


	//----- nvinfo : EIATTR_SPARSE_MMA_MASK
	.align		4
.L_51:
        /*0058*/ 	.byte	0x03, 0x50
        /*005a*/ 	.short	0x0000


	//----- nvinfo : EIATTR_MAXREG_COUNT
	.align		4
        /*005c*/ 	.byte	0x03, 0x1b
        /*005e*/ 	.short	0x00ff


	//----- nvinfo : EIATTR_NUM_BARRIERS
	.align		4
        /*0060*/ 	.byte	0x02, 0x4c
        /*0062*/ 	.byte	0x01
	.zero		1


	//----- nvinfo : EIATTR_MERCURY_ISA_VERSION
	.align		4
        /*0064*/ 	.byte	0x03, 0x5f
        /*0066*/ 	.short	0x0101


	//----- nvinfo : EIATTR_COOP_GROUP_MASK_REGIDS
	.align		4
        /*0068*/ 	.byte	0x04, 0x29
        /*006a*/ 	.short	(.L_53 - .L_52)


	//   ....[0]....
.L_52:
        /*006c*/ 	.word	0xffffffff


	//   ....[1]....
        /*0070*/ 	.word	0xffffffff


	//   ....[2]....
        /*0074*/ 	.word	0xffffffff


	//   ....[3]....
        /*0078*/ 	.word	0xffffffff


	//   ....[4]....
        /*007c*/ 	.word	0xffffffff


	//   ....[5]....
        /*0080*/ 	.word	0xffffffff


	//   ....[6]....
        /*0084*/ 	.word	0xffffffff


	//   ....[7]....
        /*0088*/ 	.word	0xffffffff


	//   ....[8]....
        /*008c*/ 	.word	0xffffffff


	//   ....[9]....
        /*0090*/ 	.word	0xffffffff


	//----- nvinfo : EIATTR_COOP_GROUP_INSTR_OFFSETS
	.align		4
.L_53:
        /*0094*/ 	.byte	0x04, 0x28
        /*0096*/ 	.short	(.L_55 - .L_54)


	//   ....[0]....
.L_54:
        /*0098*/ 	.word	0x000002c0


	//   ....[1]....
        /*009c*/ 	.word	0x000002e0


	//   ....[2]....
        /*00a0*/ 	.word	0x00000420


	//   ....[3]....
        /*00a4*/ 	.word	0x00000440


	//   ....[4]....
        /*00a8*/ 	.word	0x00000580


	//   ....[5]....
        /*00ac*/ 	.word	0x000005a0


	//   ....[6]....
        /*00b0*/ 	.word	0x000006e0


	//   ....[7]....
        /*00b4*/ 	.word	0x00000700


	//   ....[8]....
        /*00b8*/ 	.word	0x00000840


	//   ....[9]....
        /*00bc*/ 	.word	0x00000860


	//----- nvinfo : EIATTR_VRC_CTA_INIT_COUNT
	.align		4
.L_55:
        /*00c0*/ 	.byte	0x02, 0x4a
	.zero		1
	.zero		1


	//----- nvinfo : EIATTR_EXIT_INSTR_OFFSETS
	.align		4
        /*00c4*/ 	.byte	0x04, 0x1c
        /*00c6*/ 	.short	(.L_57 - .L_56)


	//   ....[0]....
.L_56:
        /*00c8*/ 	.word	0x00000a90


	//   ....[1]....
        /*00cc*/ 	.word	0x00001330


	//----- nvinfo : EIATTR_CRS_STACK_SIZE
	.align		4
.L_57:
        /*00d0*/ 	.byte	0x04, 0x1e
        /*00d2*/ 	.short	(.L_59 - .L_58)
.L_58:
        /*00d4*/ 	.word	0x00000000


	//----- nvinfo : EIATTR_CBANK_PARAM_SIZE
	.align		4
.L_59:
        /*00d8*/ 	.byte	0x03, 0x19
        /*00da*/ 	.short	0x0024


	//----- nvinfo : EIATTR_PARAM_CBANK
	.align		4
        /*00dc*/ 	.byte	0x04, 0x0a
        /*00de*/ 	.short	(.L_61 - .L_60)
	.align		4
.L_60:
        /*00e0*/ 	.word	index@(.nv.constant0._Z6reducePKfS0_PfS1_i)
        /*00e4*/ 	.short	0x0380
        /*00e6*/ 	.short	0x0024


	//----- nvinfo : EIATTR_SW_WAR
	.align		4
.L_61:
        /*00e8*/ 	.byte	0x04, 0x36
        /*00ea*/ 	.short	(.L_63 - .L_62)
.L_62:
        /*00ec*/ 	.word	0x00000008
.L_63:


//--------------------- .nv.info._Z7softmaxPKfPfS1_i --------------------------
	.section	.nv.info._Z7softmaxPKfPfS1_i,"",@"SHT_CUDA_INFO"
	.sectionflags	@""
	.align	4


	//----- nvinfo : EIATTR_CUDA_API_VERSION
	.align		4
        /*0000*/ 	.byte	0x04, 0x37
        /*0002*/ 	.short	(.L_65 - .L_64)
.L_64:
        /*0004*/ 	.word	0x00000082


	//----- nvinfo : EIATTR_KPARAM_INFO
	.align		4
.L_65:
        /*0008*/ 	.byte	0x04, 0x17
        /*000a*/ 	.short	(.L_67 - .L_66)
.L_66:
        /*000c*/ 	.word	0x00000000
        /*0010*/ 	.short	0x0003
        /*0012*/ 	.short	0x0018
        /*0014*/ 	.byte	0x00, 0xf0, 0x11, 0x00


	//----- nvinfo : EIATTR_KPARAM_INFO
	.align		4
.L_67:
        /*0018*/ 	.byte	0x04, 0x17
        /*001a*/ 	.short	(.L_69 - .L_68)
.L_68:
        /*001c*/ 	.word	0x00000000
        /*0020*/ 	.short	0x0002
        /*0022*/ 	.short	0x0010
        /*0024*/ 	.byte	0x00, 0xf5, 0x21, 0x00


	//----- nvinfo : EIATTR_KPARAM_INFO
	.align		4
.L_69:
        /*0028*/ 	.byte	0x04, 0x17
        /*002a*/ 	.short	(.L_71 - .L_70)
.L_70:
        /*002c*/ 	.word	0x00000000
        /*0030*/ 	.short	0x0001
        /*0032*/ 	.short	0x0008
        /*0034*/ 	.byte	0x00, 0xf5, 0x21, 0x00


	//----- nvinfo : EIATTR_KPARAM_INFO
	.align		4
.L_71:
        /*0038*/ 	.byte	0x04, 0x17
        /*003a*/ 	.short	(.L_73 - .L_72)
.L_72:
        /*003c*/ 	.word	0x00000000
        /*0040*/ 	.short	0x0000
        /*0042*/ 	.short	0x0000
        /*0044*/ 	.byte	0x00, 0xf5, 0x21, 0x00


	//----- nvinfo : EIATTR_SPARSE_MMA_MASK
	.align		4
.L_73:
        /*0048*/ 	.byte	0x03, 0x50
        /*004a*/ 	.short	0x0000


	//----- nvinfo : EIATTR_MAXREG_COUNT
	.align		4
        /*004c*/ 	.byte	0x03, 0x1b
        /*004e*/ 	.short	0x00ff


	//----- nvinfo : EIATTR_NUM_BARRIERS
	.align		4
        /*0050*/ 	.byte	0x02, 0x4c
        /*0052*/ 	.byte	0x01
	.zero		1


	//----- nvinfo : EIATTR_MERCURY_ISA_VERSION
	.align		4
        /*0054*/ 	.byte	0x03, 0x5f
        /*0056*/ 	.short	0x0101


	//----- nvinfo : EIATTR_COOP_GROUP_MASK_REGIDS
	.align		4
        /*0058*/ 	.byte	0x04, 0x29
        /*005a*/ 	.short	(.L_75 - .L_74)


	//   ....[0]....
.L_74:
        /*005c*/ 	.word	0xffffffff


	//   ....[1]....
        /*0060*/ 	.word	0xffffffff


	//   ....[2]....
        /*0064*/ 	.word	0xffffffff


	//   ....[3]....
        /*0068*/ 	.word	0xffffffff


	//   ....[4]....
        /*006c*/ 	.word	0xffffffff


	//   ....[5]....
        /*0070*/ 	.word	0xffffffff


	//   ....[6]....
        /*0074*/ 	.word	0xffffffff


	//   ....[7]....
        /*0078*/ 	.word	0xffffffff


	//   ....[8]....
        /*007c*/ 	.word	0xffffffff


	//   ....[9]....
        /*0080*/ 	.word	0xffffffff


	//   ....[10]....
        /*0084*/ 	.word	0xffffffff


	//   ....[11]....
        /*0088*/ 	.word	0xffffffff


	//   ....[12]....
        /*008c*/ 	.word	0xffffffff


	//   ....[13]....
        /*0090*/ 	.word	0xffffffff


	//   ....[14]....
        /*0094*/ 	.word	0xffffffff


	//   ....[15]....
        /*0098*/ 	.word	0xffffffff


	//   ....[16]....
        /*009c*/ 	.word	0xffffffff


	//   ....[17]....
        /*00a0*/ 	.word	0xffffffff


	//   ....[18]....
        /*00a4*/ 	.word	0xffffffff


	//   ....[19]....
        /*00a8*/ 	.word	0xffffffff


	//----- nvinfo : EIATTR_COOP_GROUP_INSTR_OFFSETS
	.align		4
.L_75:
        /*00ac*/ 	.byte	0x04, 0x28
        /*00ae*/ 	.short	(.L_77 - .L_76)


	//   ....[0]....
.L_76:
        /*00b0*/ 	.word	0x00001a90


	//   ....[1]....
        /*00b4*/ 	.word	0x00001ab0


	//   ....[2]....
        /*00b8*/ 	.word	0x00001bf0


	//   ....[3]....
        /*00bc*/ 	.word	0x00001c10


	//   ....[4]....
        /*00c0*/ 	.word	0x00001d50


	//   ....[5]....
        /*00c4*/ 	.word	0x00001d70


	//   ....[6]....
        /*00c8*/ 	.word	0x00001eb0


	//   ....[7]....
        /*00cc*/ 	.word	0x00001ed0


	//   ....[8]....
        /*00d0*/ 	.word	0x00002010


	//   ....[9]....
        /*00d4*/ 	.word	0x00002030


	//   ....[10]....
        /*00d8*/ 	.word	0x00002310


	//   ....[11]....
        /*00dc*/ 	.word	0x00002320


	//   ....[12]....
        /*00e0*/ 	.word	0x00002460


	//   ....[13]....
        /*00e4*/ 	.word	0x00002480


	//   ....[14]....
        /*00e8*/ 	.word	0x000025c0


	//   ....[15]....
        /*00ec*/ 	.word	0x000025e0


	//   ....[16]....
        /*00f0*/ 	.word	0x00002720


	//   ....[17]....
        /*00f4*/ 	.word	0x00002740


	//   ....[18]....
        /*00f8*/ 	.word	0x00002880


	//   ....[19]....
        /*00fc*/ 	.word	0x000028a0


	//----- nvinfo : EIATTR_VRC_CTA_INIT_COUNT
	.align		4
.L_77:
        /*0100*/ 	.byte	0x02, 0x4a
	.zero		1
	.zero		1


	//----- nvinfo : EIATTR_EXIT_INSTR_OFFSETS
	.align		4
        /*0104*/ 	.byte	0x04, 0x1c
        /*0106*/ 	.short	(.L_79 - .L_78)


	//   ....[0]....
.L_78:
        /*0108*/ 	.word	0x00002260


	//   ....[1]....
        /*010c*/ 	.word	0x000029f0


	//   ....[2]....
        /*0110*/ 	.word	0x00002a60


	//----- nvinfo : EIATTR_CRS_STACK_SIZE
	.align		4
.L_79:
        /*0114*/ 	.byte	0x04, 0x1e
        /*0116*/ 	.short	(.L_81 - .L_80)
.L_80:
        /*0118*/ 	.word	0x00000000


	//----- nvinfo : EIATTR_CBANK_PARAM_SIZE
	.align		4
.L_81:
        /*011c*/ 	.byte	0x03, 0x19
        /*011e*/ 	.short	0x001c


	//----- nvinfo : EIATTR_PARAM_CBANK
	.align		4
        /*0120*/ 	.byte	0x04, 0x0a
        /*0122*/ 	.short	(.L_83 - .L_82)
	.align		4
.L_82:
        /*0124*/ 	.word	index@(.nv.constant0._Z7softmaxPKfPfS1_i)
        /*0128*/ 	.short	0x0380
        /*012a*/ 	.short	0x001c


	//----- nvinfo : EIATTR_SW_WAR
	.align		4
.L_83:
        /*012c*/ 	.byte	0x04, 0x36
        /*012e*/ 	.short	(.L_85 - .L_84)
.L_84:
        /*0130*/ 	.word	0x00000008
.L_85:


//--------------------- .nv.callgraph             --------------------------
	.section	.nv.callgraph,"",@"SHT_CUDA_CALLGRAPH"
	.align	4
	.sectionentsize	8
	.align		4
        /*0000*/ 	.word	0x00000000
	.align		4
        /*0004*/ 	.word	0xffffffff
	.align		4
        /*0008*/ 	.word	0x00000000
	.align		4
        /*000c*/ 	.word	0xfffffffe
	.align		4
        /*0010*/ 	.word	0x00000000
	.align		4
        /*0014*/ 	.word	0xfffffffd
	.align		4
        /*0018*/ 	.word	0x00000000
	.align		4
        /*001c*/ 	.word	0xfffffffc


//--------------------- .text._Z7computePKfPfS0_S0_i --------------------------
	.section	.text._Z7computePKfPfS0_S0_i,"ax",@progbits
	.align	128
        .global         _Z7computePKfPfS0_S0_i
        .type           _Z7computePKfPfS0_S0_i,@function
        .size           _Z7computePKfPfS0_S0_i,(.L_x_193 - _Z7computePKfPfS0_S0_i)
        .other          _Z7computePKfPfS0_S0_i,@"STO_CUDA_ENTRY STV_DEFAULT"
_Z7computePKfPfS0_S0_i:
.text._Z7computePKfPfS0_S0_i:
[----:B------:R-:W-:Y:S08]  /*0000*/  LDC R1, c[0x0][0x37c] ;  /* 0x0000df00ff017b82 */ /* 0x000ff00000000800 */
[----:B------:R-:W0:Y:S01]  /*0010*/  LDC.64 R4, c[0x0][0x390] ;  /* 0x0000e400ff047b82 */ /* 0x000e220000000a00 */
[----:B------:R-:W0:Y:S07]  /*0020*/  LDCU.64 UR4, c[0x0][0x358] ;  /* 0x00006b00ff0477ac */ /* 0x000e2e0008000a00 */
[----:B------:R-:W1:Y:S01]  /*0030*/  LDC.64 R6, c[0x0][0x398] ;  /* 0x0000e600ff067b82 */ /* 0x000e620000000a00 */
[----:B------:R-:W2:Y:S01]  /*0040*/  S2R R0, SR_TID.X ;  /* 0x0000000000007919 */ /* 0x000ea20000002100 */
[----:B------:R-:W3:Y:S01]  /*0050*/  LDCU UR7, c[0x0][0x3a0] ;  /* 0x00007400ff0777ac */ /* 0x000ee20008000800 */
[----:B0-----:R0:W5:Y:S04]  /*0060*/  LDG.E R4, desc[UR4][R4.64] ;  /* 0x0000000404047981 */ /* 0x001168000c1e1900 */
[----:B-1----:R0:W5:Y:S01]  /*0070*/  LDG.E R3, desc[UR4][R6.64] ;  /* 0x0000000406037981 */ /* 0x002162000c1e1900 */
[----:B------:R-:W1:Y:S01]  /*0080*/  S2UR UR6, SR_CTAID.X ;  /* 0x00000000000679c3 */ /* 0x000e620000002500 */
[----:B------:R-:W-:Y:S07]  /*0090*/  BSSY.RECONVERGENT B2, `(.L_x_0) ;  /* 0x000001e000027945 */ /* 0x000fee0003800200 */
[----:B------:R-:W1:Y:S02]  /*00a0*/  LDC R2, c[0x0][0x360] ;  /* 0x0000d800ff027b82 */ /* 0x000e640000000800 */
[----:B-1----:R-:W-:-:S05]  /*00b0*/  IMAD R13, R2, UR6, RZ ;  /* 0x00000006020d7c24 */ /* 0x002fca000f8e02ff */
[----:B--2---:R-:W-:-:S04]  /*00c0*/  LEA R13, R13, R0, 0x4 ;  /* 0x000000000d0d7211 */ /* 0x004fc800078e20ff */
[----:B---3--:R-:W-:-:S13]  /*00d0*/  ISETP.GE.AND P0, PT, R13, UR7, PT ;  /* 0x000000070d007c0c */ /* 0x008fda000bf06270 */
[----:B0-----:R-:W-:Y:S05]  /*00e0*/  @P0 BRA `(.L_x_1) ;  /* 0x0000000000600947 */ /* 0x001fea0003800000 */
[----:B------:R-:W0:Y:S02]  /*00f0*/  LDC.64 R6, c[0x0][0x380] ;  /* 0x0000e000ff067b82 */ /* 0x000e240000000a00 */
[----:B0-----:R-:W-:-:S06]  /*0100*/  IMAD.WIDE R6, R13, 0x4, R6 ;  /* 0x000000040d067825 */ /* 0x001fcc00078e0206 */
[----:B------:R-:W2:Y:S01]  /*0110*/  LDG.E R7, desc[UR4][R6.64] ;  /* 0x0000000406077981 */ /* 0x000ea2000c1e1900 */
[----:B-----5:R-:W0:Y:S01]  /*0120*/  MUFU.RCP R8, R3 ;  /* 0x0000000300087308 */ /* 0x020e220000001000 */
[----:B------:R-:W-:Y:S01]  /*0130*/  BSSY.RECONVERGENT B3, `(.L_x_2) ;  /* 0x0000010000037945 */ /* 0x000fe20003800200 */
[----:B0-----:R-:W-:-:S04]  /*0140*/  FFMA R9, -R3, R8, 1 ;  /* 0x3f80000003097423 */ /* 0x001fc80000000108 */
[----:B------:R-:W-:Y:S01]  /*0150*/  FFMA R9, R8, R9, R8 ;  /* 0x0000000908097223 */ /* 0x000fe20000000008 */
[----:B--2---:R-:W-:-:S04]  /*0160*/  FADD R0, -R4, R7 ;  /* 0x0000000704007221 */ /* 0x004fc80000000100 */
[----:B------:R-:W-:-:S05]  /*0170*/  FMUL R5, R0, 1.4426950216293334961 ;  /* 0x3fb8aa3b00057820 */ /* 0x000fca0000400000 */
[----:B------:R-:W-:-:S13]  /*0180*/  FSETP.GEU.AND P0, PT, R5, -126, PT ;  /* 0xc2fc00000500780b */ /* 0x000fda0003f0e000 */
[----:B------:R-:W-:-:S04]  /*0190*/  @!P0 FMUL R5, R5, 0.5 ;  /* 0x3f00000005058820 */ /* 0x000fc80000400000 */
[----:B------:R-:W0:Y:S02]  /*01a0*/  MUFU.EX2 R0, R5 ;  /* 0x0000000500007308 */ /* 0x000e240000000800 */
[----:B0-----:R-:W-:-:S06]  /*01b0*/  @!P0 FMUL R0, R0, R0 ;  /* 0x0000000000008220 */ /* 0x001fcc0000400000 */
[----:B------:R-:W0:Y:S01]  /*01c0*/  FCHK P0, R0, R3 ;  /* 0x0000000300007302 */ /* 0x000e220000000000 */
[----:B------:R-:W-:-:S04]  /*01d0*/  FFMA R6, R0, R9, RZ ;  /* 0x0000000900067223 */ /* 0x000fc800000000ff */
[----:B------:R-:W-:-:S04]  /*01e0*/  FFMA R7, -R3, R6, R0 ;  /* 0x0000000603077223 */ /* 0x000fc80000000100 */
[----:B------:R-:W-:Y:S01]  /*01f0*/  FFMA R9, R9, R7, R6 ;  /* 0x0000000709097223 */ /* 0x000fe20000000006 */
[----:B0-----:R-:W-:Y:S06]  /*0200*/  @!P0 BRA `(.L_x_3) ;  /* 0x0000000000088947 */ /* 0x001fec0003800000 */
[----:B------:R-:W-:-:S07]  /*0210*/  MOV R6, 0x230 ;  /* 0x0000023000067802 */ /* 0x000fce0000000f00 */
[----:B------:R-:W-:Y:S05]  /*0220*/  CALL.REL.NOINC `($__internal_0_$__cuda_sm3x_div_rn_noftz_f32_slowpath) ;  /* 0x0000001c00587944 */ /* 0x000fea0003c00000 */
.L_x_3:
[----:B------:R-:W-:Y:S05]  /*0230*/  BSYNC.RECONVERGENT B3 ;  /* 0x0000000000037941 */ /* 0x000fea0003800200 */
.L_x_2:
[----:B------:R-:W0:Y:S02]  /*0240*/  LDC.64 R6, c[0x0][0x388] ;  /* 0x0000e200ff067b82 */ /* 0x000e240000000a00 */
[----:B0-----:R-:W-:-:S05]  /*0250*/  IMAD.WIDE R6, R13, 0x4, R6 ;  /* 0x000000040d067825 */ /* 0x001fca00078e0206 */
[----:B------:R0:W-:Y:S02]  /*0260*/  STG.E desc[UR4][R6.64], R9 ;  /* 0x0000000906007986 */ /* 0x0001e4000c101904 */
.L_x_1:
[----:B------:R-:W-:Y:S05]  /*0270*/  BSYNC.RECONVERGENT B2 ;  /* 0x0000000000027941 */ /* 0x000fea0003800200 */
.L_x_0:
[----:B------:R-:W1:Y:S01]  /*0280*/  LDCU UR6, c[0x0][0x3a0] ;  /* 0x00007400ff0677ac */ /* 0x000e620008000800 */
[----:B------:R-:W-:Y:S01]  /*0290*/  IADD3 R13, PT, PT, R13, R2, RZ ;  /* 0x000000020d0d7210 */ /* 0x000fe20007ffe0ff */
[----:B------:R-:W-:Y:S03]  /*02a0*/  BSSY.RECONVERGENT B2, `(.L_x_4) ;  /* 0x000001c000027945 */ /* 0x000fe60003800200 */
[----:B-1----:R-:W-:-:S13]  /*02b0*/  ISETP.GE.AND P0, PT, R13, UR6, PT ;  /* 0x000000060d007c0c */ /* 0x002fda000bf06270 */
[----:B------:R-:W-:Y:S05]  /*02c0*/  @P0 BRA `(.L_x_5) ;  /* 0x0000000000640947 */ /* 0x000fea0003800000 */
[----:B0-----:R-:W0:Y:S02]  /*02d0*/  LDC.64 R6, c[0x0][0x380] ;  /* 0x0000e000ff067b82 */ /* 0x001e240000000a00 */
[----:B0-----:R-:W-:-:S06]  /*02e0*/  IMAD.WIDE R6, R13, 0x4, R6 ;  /* 0x000000040d067825 */ /* 0x001fcc00078e0206 */
[----:B------:R-:W2:Y:S01]  /*02f0*/  LDG.E R7, desc[UR4][R6.64] ;  /* 0x0000000406077981 */ /* 0x000ea2000c1e1900 */
[----:B------:R-:W-:Y:S01]  /*0300*/  BSSY.RECONVERGENT B3, `(.L_x_6) ;  /* 0x0000012000037945 */ /* 0x000fe20003800200 */
[----:B--2--5:R-:W-:-:S04]  /*0310*/  FADD R0, -R4, R7 ;  /* 0x0000000704007221 */ /* 0x024fc80000000100 */
[----:B------:R-:W-:Y:S02]  /*0320*/  FMUL R5, R0, 1.4426950216293334961 ;  /* 0x3fb8aa3b00057820 */ /* 0x000fe40000400000 */
[----:B------:R-:W0:Y:S03]  /*0330*/  MUFU.RCP R0, R3 ;  /* 0x0000000300007308 */ /* 0x000e260000001000 */
[----:B------:R-:W-:-:S13]  /*0340*/  FSETP.GEU.AND P0, PT, R5, -126, PT ;  /* 0xc2fc00000500780b */ /* 0x000fda0003f0e000 */
[----:B------:R-:W-:Y:S01]  /*0350*/  @!P0 FMUL R5, R5, 0.5 ;  /* 0x3f00000005058820 */ /* 0x000fe20000400000 */
[----:B0-----:R-:W-:-:S03]  /*0360*/  FFMA R9, -R3, R0, 1 ;  /* 0x3f80000003097423 */ /* 0x001fc60000000100 */
[----:B------:R-:W0:Y:S01]  /*0370*/  MUFU.EX2 R8, R5 ;  /* 0x0000000500087308 */ /* 0x000e220000000800 */
[----:B------:R-:W-:Y:S01]  /*0380*/  FFMA R0, R0, R9, R0 ;  /* 0x0000000900007223 */ /* 0x000fe20000000000 */
[----:B0-----:R-:W-:-:S06]  /*0390*/  @!P0 FMUL R8, R8, R8 ;  /* 0x0000000808088220 */ /* 0x001fcc0000400000 */
[----:B------:R-:W0:Y:S01]  /*03a0*/  FCHK P0, R8, R3 ;  /* 0x0000000308007302 */ /* 0x000e220000000000 */
[----:B------:R-:W-:-:S04]  /*03b0*/  FFMA R7, R0, R8, RZ ;  /* 0x0000000800077223 */ /* 0x000fc800000000ff */
[----:B------:R-:W-:-:S04]  /*03c0*/  FFMA R6, -R3, R7, R8 ;  /* 0x0000000703067223 */ /* 0x000fc80000000108 */
[----:B------:R-:W-:Y:S01]  /*03d0*/  FFMA R9, R0, R6, R7 ;  /* 0x0000000600097223 */ /* 0x000fe20000000007 */
[----:B0-----:R-:W-:Y:S06]  /*03e0*/  @!P0 BRA `(.L_x_7) ;  /* 0x00000000000c8947 */ /* 0x001fec0003800000 */
[----:B------:R-:W-:Y:S02]  /*03f0*/  MOV R0, R8 ;  /* 0x0000000800007202 */ /* 0x000fe40000000f00 */
[----:B------:R-:W-:-:S07]  /*0400*/  MOV R6, 0x420 ;  /* 0x0000042000067802 */ /* 0x000fce0000000f00 */
[----:B------:R-:W-:Y:S05]  /*0410*/  CALL.REL.NOINC `($__internal_0_$__cuda_sm3x_div_rn_noftz_f32_slowpath) ;  /* 0x0000001800dc7944 */ /* 0x000fea0003c00000 */
.L_x_7:
[----:B------:R-:W-:Y:S05]  /*0420*/  BSYNC.RECONVERGENT B3 ;  /* 0x0000000000037941 */ /* 0x000fea0003800200 */
.L_x_6:
[----:B------:R-:W0:Y:S02]  /*0430*/  LDC.64 R6, c[0x0][0x388] ;  /* 0x0000e200ff067b82 */ /* 0x000e240000000a00 */
[----:B0-----:R-:W-:-:S05]  /*0440*/  IMAD.WIDE R6, R13, 0x4, R6 ;  /* 0x000000040d067825 */ /* 0x001fca00078e0206 */
[----:B------:R1:W-:Y:S02]  /*0450*/  STG.E desc[UR4][R6.64], R9 ;  /* 0x0000000906007986 */ /* 0x0003e4000c101904 */
.L_x_5:
[----:B------:R-:W-:Y:S05]  /*0460*/  BSYNC.RECONVERGENT B2 ;  /* 0x0000000000027941 */ /* 0x000fea0003800200 */
.L_x_4:
[----:B------:R-:W2:Y:S01]  /*0470*/  LDCU UR6, c[0x0][0x3a0] ;  /* 0x00007400ff0677ac */ /* 0x000ea20008000800 */
[----:B------:R-:W-:Y:S01]  /*0480*/  IADD3 R13, PT, PT, R13, R2, RZ ;  /* 0x000000020d0d7210 */ /* 0x000fe20007ffe0ff */
[----:B------:R-:W-:Y:S03]  /*0490*/  BSSY.RECONVERGENT B2, `(.L_x_8) ;  /* 0x000001c000027945 */ /* 0x000fe60003800200 */
[----:B--2---:R-:W-:-:S13]  /*04a0*/  ISETP.GE.AND P0, PT, R13, UR6, PT ;  /* 0x000000060d007c0c */ /* 0x004fda000bf06270 */
[----:B------:R-:W-:Y:S05]  /*04b0*/  @P0 BRA `(.L_x_9) ;  /* 0x0000000000640947 */ /* 0x000fea0003800000 */
[----:B01----:R-:W0:Y:S02]  /*04c0*/  LDC.64 R6, c[0x0][0x380] ;  /* 0x0000e000ff067b82 */ /* 0x003e240000000a00 */
        /* <DEDUP_REMOVED lines=20> */
.L_x_11:
[----:B------:R-:W-:Y:S05]  /*0610*/  BSYNC.RECONVERGENT B3 ;  /* 0x0000000000037941 */ /* 0x000fea0003800200 */
.L_x_10:
[----:B------:R-:W0:Y:S02]  /*0620*/  LDC.64 R6, c[0x0][0x388] ;  /* 0x0000e200ff067b82 */ /* 0x000e240000000a00 */
[----:B0-----:R-:W-:-:S05]  /*0630*/  IMAD.WIDE R6, R13, 0x4, R6 ;  /* 0x000000040d067825 */ /* 0x001fca00078e0206 */
[----:B------:R2:W-:Y:S02]  /*0640*/  STG.E desc[UR4][R6.64], R9 ;  /* 0x0000000906007986 */ /* 0x0005e4000c101904 */
.L_x_9:
[----:B------:R-:W-:Y:S05]  /*0650*/  BSYNC.RECONVERGENT B2 ;  /* 0x0000000000027941 */ /* 0x000fea0003800200 */
.L_x_8:
[----:B------:R-:W3:Y:S01]  /*0660*/  LDCU UR6, c[0x0][0x3a0] ;  /* 0x00007400ff0677ac */ /* 0x000ee20008000800 */
[----:B------:R-:W-:Y:S01]  /*0670*/  IADD3 R13, PT, PT, R13, R2, RZ ;  /* 0x000000020d0d7210 */ /* 0x000fe20007ffe0ff */
[----:B------:R-:W-:Y:S03]  /*0680*/  BSSY.RECONVERGENT B2, `(.L_x_12) ;  /* 0x000001c000027945 */ /* 0x000fe60003800200 */
[----:B---3--:R-:W-:-:S13]  /*0690*/  ISETP.GE.AND P0, PT, R13, UR6, PT ;  /* 0x000000060d007c0c */ /* 0x008fda000bf06270 */
[----:B------:R-:W-:Y:S05]  /*06a0*/  @P0 BRA `(.L_x_13) ;  /* 0x0000000000640947 */ /* 0x000fea0003800000 */
[----:B012---:R-:W0:Y:S02]  /*06b0*/  LDC.64 R6, c[0x0][0x380] ;  /* 0x0000e000ff067b82 */ /* 0x007e240000000a00 */
        /* <DEDUP_REMOVED lines=20> */
.L_x_15:
[----:B------:R-:W-:Y:S05]  /*0800*/  BSYNC.RECONVERGENT B3 ;  /* 0x0000000000037941 */ /* 0x000fea0003800200 */
.L_x_14:
[----:B------:R-:W0:Y:S02]  /*0810*/  LDC.64 R6, c[0x0][0x388] ;  /* 0x0000e200ff067b82 */ /* 0x000e240000000a00 */
[----:B0-----:R-:W-:-:S05]  /*0820*/  IMAD.WIDE R6, R13, 0x4, R6 ;  /* 0x000000040d067825 */ /* 0x001fca00078e0206 */
[----:B------:R3:W-:Y:S02]  /*0830*/  STG.E desc[UR4][R6.64], R9 ;  /* 0x0000000906007986 */ /* 0x0007e4000c101904 */
.L_x_13:
[----:B------:R-:W-:Y:S05]  /*0840*/  BSYNC.RECONVERGENT B2 ;  /* 0x0000000000027941 */ /* 0x000fea0003800200 */
.L_x_12:
[----:B------:R-:W4:Y:S01]  /*0850*/  LDCU UR6, c[0x0][0x3a0] ;  /* 0x00007400ff0677ac */ /* 0x000f220008000800 */
[----:B------:R-:W-:Y:S01]  /*0860*/  IADD3 R13, PT, PT, R13, R2, RZ ;  /* 0x000000020d0d7210 */ /* 0x000fe20007ffe0ff */
[----:B------:R-:W-:Y:S03]  /*0870*/  BSSY.RECONVERGENT B2, `(.L_x_16) ;  /* 0x000001c000027945 */ /* 0x000fe60003800200 */
[----:B----4-:R-:W-:-:S13]  /*0880*/  ISETP.GE.AND P0, PT, R13, UR6, PT ;  /* 0x000000060d007c0c */ /* 0x010fda000bf06270 */
[----:B------:R-:W-:Y:S05]  /*0890*/  @P0 BRA `(.L_x_17) ;  /* 0x0000000000640947 */ /* 0x000fea0003800000 */
[----:B0123--:R-:W0:Y:S02]  /*08a0*/  LDC.64 R6, c[0x0][0x380] ;  /* 0x0000e000ff067b82 */ /* 0x00fe240000000a00 */
        /* <DEDUP_REMOVED lines=20> */
.L_x_19:
[----:B------:R-:W-:Y:S05]  /*09f0*/  BSYNC.RECONVERGENT B3 ;  /* 0x0000000000037941 */ /* 0x000fea0003800200 */
.L_x_18:
[----:B------:R-:W0:Y:S02]  /*0a00*/  LDC.64 R6, c[0x0][0x388] ;  /* 0x0000e200ff067b82 */ /* 0x000e240000000a00 */
[----:B0-----:R-:W-:-:S05]  /*0a10*/  IMAD.WIDE R6, R13, 0x4, R6 ;  /* 0x000000040d067825 */ /* 0x001fca00078e0206 */
[----:B------:R4:W-:Y:S02]  /*0a20*/  STG.E desc[UR4][R6.64], R9 ;  /* 0x0000000906007986 */ /* 0x0009e4000c101904 */
.L_x_17:
[----:B------:R-:W-:Y:S05]  /*0a30*/  BSYNC.RECONVERGENT B2 ;  /* 0x0000000000027941 */ /* 0x000fea0003800200 */
.L_x_16:
[----:B------:R-:W0:Y:S01]  /*0a40*/  LDCU UR6, c[0x0][0x3a0] ;  /* 0x00007400ff0677ac */ /* 0x000e220008000800 */
[----:B------:R-:W-:Y:S01]  /*0a50*/  IADD3 R13, PT, PT, R13, R2, RZ ;  /* 0x000000020d0d7210 */ /* 0x000fe20007ffe0ff */
[----:B------:R-:W-:Y:S03]  /*0a60*/  BSSY.RECONVERGENT B2, `(.L_x_20) ;  /* 0x000001c000027945 */ /* 0x000fe60003800200 */
[----:B0-----:R-:W-:-:S13]  /*0a70*/  ISETP.GE.AND P0, PT, R13, UR6, PT ;  /* 0x000000060d007c0c */ /* 0x001fda000bf06270 */
[----:B------:R-:W-:Y:S05]  /*0a80*/  @P0 BRA `(.L_x_21) ;  /* 0x0000000000640947 */ /* 0x000fea0003800000 */
[----:B-1234-:R-:W0:Y:S02]  /*0a90*/  LDC.64 R6, c[0x0][0x380] ;  /* 0x0000e000ff067b82 */ /* 0x01ee240000000a00 */
        /* <DEDUP_REMOVED lines=20> */
.L_x_23:
[----:B------:R-:W-:Y:S05]  /*0be0*/  BSYNC.RECONVERGENT B3 ;  /* 0x0000000000037941 */ /* 0x000fea0003800200 */
.L_x_22:
[----:B------:R-:W0:Y:S02]  /*0bf0*/  LDC.64 R6, c[0x0][0x388] ;  /* 0x0000e200ff067b82 */ /* 0x000e240000000a00 */
[----:B0-----:R-:W-:-:S05]  /*0c00*/  IMAD.WIDE R6, R13, 0x4, R6 ;  /* 0x000000040d067825 */ /* 0x001fca00078e0206 */
[----:B------:R0:W-:Y:S02]  /*0c10*/  STG.E desc[UR4][R6.64], R9 ;  /* 0x0000000906007986 */ /* 0x0001e4000c101904 */
.L_x_21:
[----:B------:R-:W-:Y:S05]  /*0c20*/  BSYNC.RECONVERGENT B2 ;  /* 0x0000000000027941 */ /* 0x000fea0003800200 */
.L_x_20:
[----:B------:R-:W1:Y:S01]  /*0c30*/  LDCU UR6, c[0x0][0x3a0] ;  /* 0x00007400ff0677ac */ /* 0x000e620008000800 */
[----:B------:R-:W-:Y:S01]  /*0c40*/  IADD3 R13, PT, PT, R13, R2, RZ ;  /* 0x000000020d0d7210 */ /* 0x000fe20007ffe0ff */
[----:B------:R-:W-:Y:S03]  /*0c50*/  BSSY.RECONVERGENT B2, `(.L_x_24) ;  /* 0x000001c000027945 */ /* 0x000fe60003800200 */
[----:B-1----:R-:W-:-:S13]  /*0c60*/  ISETP.GE.AND P0, PT, R13, UR6, PT ;  /* 0x000000060d007c0c */ /* 0x002fda000bf06270 */
[----:B------:R-:W-:Y:S05]  /*0c70*/  @P0 BRA `(.L_x_25) ;  /* 0x0000000000640947 */ /* 0x000fea0003800000 */
[----:B0-234-:R-:W0:Y:S02]  /*0c80*/  LDC.64 R6, c[0x0][0x380] ;  /* 0x0000e000ff067b82 */ /* 0x01de240000000a00 */
        /* <DEDUP_REMOVED lines=20> */
.L_x_27:
[----:B------:R-:W-:Y:S05]  /*0dd0*/  BSYNC.RECONVERGENT B3 ;  /* 0x0000000000037941 */ /* 0x000fea0003800200 */
.L_x_26:
[----:B------:R-:W0:Y:S02]  /*0de0*/  LDC.64 R6, c[0x0][0x388] ;  /* 0x0000e200ff067b82 */ /* 0x000e240000000a00 */
[----:B0-----:R-:W-:-:S05]  /*0df0*/  IMAD.WIDE R6, R13, 0x4, R6 ;  /* 0x000000040d067825 */ /* 0x001fca00078e0206 */
[----:B------:R1:W-:Y:S02]  /*0e00*/  STG.E desc[UR4][R6.64], R9 ;  /* 0x0000000906007986 */ /* 0x0003e4000c101904 */
.L_x_25:
[----:B------:R-:W-:Y:S05]  /*0e10*/  BSYNC.RECONVERGENT B2 ;  /* 0x0000000000027941 */ /* 0x000fea0003800200 */
.L_x_24:
        /* <DEDUP_REMOVED lines=26> */
.L_x_31:
[----:B------:R-:W-:Y:S05]  /*0fc0*/  BSYNC.RECONVERGENT B3 ;  /* 0x0000000000037941 */ /* 0x000fea0003800200 */
.L_x_30:
[----:B------:R-:W0:Y:S02]  /*0fd0*/  LDC.64 R6, c[0x0][0x388] ;  /* 0x0000e200ff067b82 */ /* 0x000e240000000a00 */
[----:B0-----:R-:W-:-:S05]  /*0fe0*/  IMAD.WIDE R6, R13, 0x4, R6 ;  /* 0x000000040d067825 */ /* 0x001fca00078e0206 */
[----:B------:R0:W-:Y:S02]  /*0ff0*/  STG.E desc[UR4][R6.64], R9 ;  /* 0x0000000906007986 */ /* 0x0001e4000c101904 */
.L_x_29:
[----:B------:R-:W-:Y:S05]  /*1000*/  BSYNC.RECONVERGENT B2 ;  /* 0x0000000000027941 */ /* 0x000fea0003800200 */
.L_x_28:
        /* <DEDUP_REMOVED lines=26> */
.L_x_35:
[----:B------:R-:W-:Y:S05]  /*11b0*/  BSYNC.RECONVERGENT B3 ;  /* 0x0000000000037941 */ /* 0x000fea0003800200 */
.L_x_34:
[----:B------:R-:W0:Y:S02]  /*11c0*/  LDC.64 R6, c[0x0][0x388] ;  /* 0x0000e200ff067b82 */ /* 0x000e240000000a00 */
[----:B0-----:R-:W-:-:S05]  /*11d0*/  IMAD.WIDE R6, R13, 0x4, R6 ;  /* 0x000000040d067825 */ /* 0x001fca00078e0206 */
[----:B------:R1:W-:Y:S02]  /*11e0*/  STG.E desc[UR4][R6.64], R9 ;  /* 0x0000000906007986 */ /* 0x0003e4000c101904 */
.L_x_33:
[----:B------:R-:W-:Y:S05]  /*11f0*/  BSYNC.RECONVERGENT B2 ;  /* 0x0000000000027941 */ /* 0x000fea0003800200 */
.L_x_32:
        /* <DEDUP_REMOVED lines=26> */
.L_x_39:
[----:B------:R-:W-:Y:S05]  /*13a0*/  BSYNC.RECONVERGENT B3 ;  /* 0x0000000000037941 */ /* 0x000fea0003800200 */
.L_x_38:
[----:B------:R-:W0:Y:S02]  /*13b0*/  LDC.64 R6, c[0x0][0x388] ;  /* 0x0000e200ff067b82 */ /* 0x000e240000000a00 */
[----:B0-----:R-:W-:-:S05]  /*13c0*/  IMAD.WIDE R6, R13, 0x4, R6 ;  /* 0x000000040d067825 */ /* 0x001fca00078e0206 */
[----:B------:R0:W-:Y:S02]  /*13d0*/  STG.E desc[UR4][R6.64], R9 ;  /* 0x0000000906007986 */ /* 0x0001e4000c101904 */
.L_x_37:
[----:B------:R-:W-:Y:S05]  /*13e0*/  BSYNC.RECONVERGENT B2 ;  /* 0x0000000000027941 */ /* 0x000fea0003800200 */
.L_x_36:
        /* <DEDUP_REMOVED lines=26> */
.L_x_43:
[----:B------:R-:W-:Y:S05]  /*1590*/  BSYNC.RECONVERGENT B3 ;  /* 0x0000000000037941 */ /* 0x000fea0003800200 */
.L_x_42:
[----:B------:R-:W0:Y:S02]  /*15a0*/  LDC.64 R6, c[0x0][0x388] ;  /* 0x0000e200ff067b82 */ /* 0x000e240000000a00 */
[----:B0-----:R-:W-:-:S05]  /*15b0*/  IMAD.WIDE R6, R13, 0x4, R6 ;  /* 0x000000040d067825 */ /* 0x001fca00078e0206 */
[----:B------:R1:W-:Y:S02]  /*15c0*/  STG.E desc[UR4][R6.64], R9 ;  /* 0x0000000906007986 */ /* 0x0003e4000c101904 */
.L_x_41:
[----:B------:R-:W-:Y:S05]  /*15d0*/  BSYNC.RECONVERGENT B2 ;  /* 0x0000000000027941 */ /* 0x000fea0003800200 */
.L_x_40:
        /* <DEDUP_REMOVED lines=26> */
.L_x_47:
[----:B------:R-:W-:Y:S05]  /*1780*/  BSYNC.RECONVERGENT B3 ;  /* 0x0000000000037941 */ /* 0x000fea0003800200 */
.L_x_46:
[----:B------:R-:W0:Y:S02]  /*1790*/  LDC.64 R6, c[0x0][0x388] ;  /* 0x0000e200ff067b82 */ /* 0x000e240000000a00 */
[----:B0-----:R-:W-:-:S05]  /*17a0*/  IMAD.WIDE R6, R13, 0x4, R6 ;  /* 0x000000040d067825 */ /* 0x001fca00078e0206 */
[----:B------:R0:W-:Y:S02]  /*17b0*/  STG.E desc[UR4][R6.64], R9 ;  /* 0x0000000906007986 */ /* 0x0001e4000c101904 */
.L_x_45:
[----:B------:R-:W-:Y:S05]  /*17c0*/  BSYNC.RECONVERGENT B2 ;  /* 0x0000000000027941 */ /* 0x000fea0003800200 */
.L_x_44:
        /* <DEDUP_REMOVED lines=26> */
.L_x_51:
[----:B------:R-:W-:Y:S05]  /*1970*/  BSYNC.RECONVERGENT B3 ;  /* 0x0000000000037941 */ /* 0x000fea0003800200 */
.L_x_50:
[----:B------:R-:W0:Y:S02]  /*1980*/  LDC.64 R6, c[0x0][0x388] ;  /* 0x0000e200ff067b82 */ /* 0x000e240000000a00 */
[----:B0-----:R-:W-:-:S05]  /*1990*/  IMAD.WIDE R6, R13, 0x4, R6 ;  /* 0x000000040d067825 */ /* 0x001fca00078e0206 */
[----:B------:R1:W-:Y:S02]  /*19a0*/  STG.E desc[UR4][R6.64], R9 ;  /* 0x0000000906007986 */ /* 0x0003e4000c101904 */
.L_x_49:
[----:B------:R-:W-:Y:S05]  /*19b0*/  BSYNC.RECONVERGENT B2 ;  /* 0x0000000000027941 */ /* 0x000fea0003800200 */
.L_x_48:
        /* <DEDUP_REMOVED lines=26> */
.L_x_55:
[----:B------:R-:W-:Y:S05]  /*1b60*/  BSYNC.RECONVERGENT B3 ;  /* 0x0000000000037941 */ /* 0x000fea0003800200 */
.L_x_54:
[----:B------:R-:W0:Y:S02]  /*1b70*/  LDC.64 R6, c[0x0][0x388] ;  /* 0x0000e200ff067b82 */ /* 0x000e240000000a00 */
[----:B0-----:R-:W-:-:S05]  /*1b80*/  IMAD.WIDE R6, R13, 0x4, R6 ;  /* 0x000000040d067825 */ /* 0x001fca00078e0206 */
[----:B------:R0:W-:Y:S02]  /*1b90*/  STG.E desc[UR4][R6.64], R9 ;  /* 0x0000000906007986 */ /* 0x0001e4000c101904 */
.L_x_53:
[----:B------:R-:W-:Y:S05]  /*1ba0*/  BSYNC.RECONVERGENT B2 ;  /* 0x0000000000027941 */ /* 0x000fea0003800200 */
.L_x_52:
        /* <DEDUP_REMOVED lines=26> */
.L_x_59:
[----:B------:R-:W-:Y:S05]  /*1d50*/  BSYNC.RECONVERGENT B3 ;  /* 0x0000000000037941 */ /* 0x000fea0003800200 */
.L_x_58:
[----:B------:R-:W0:Y:S02]  /*1d60*/  LDC.64 R6, c[0x0][0x388] ;  /* 0x0000e200ff067b82 */ /* 0x000e240000000a00 */
[----:B0-----:R-:W-:-:S05]  /*1d70*/  IMAD.WIDE R6, R13, 0x4, R6 ;  /* 0x000000040d067825 */ /* 0x001fca00078e0206 */
[----:B------:R1:W-:Y:S02]  /*1d80*/  STG.E desc[UR4][R6.64], R9 ;  /* 0x0000000906007986 */ /* 0x0003e4000c101904 */
.L_x_57:
[----:B------:R-:W-:Y:S05]  /*1d90*/  BSYNC.RECONVERGENT B2 ;  /* 0x0000000000027941 */ /* 0x000fea0003800200 */
.L_x_56:
[----:B------:R-:W0:Y:S01]  /*1da0*/  LDCU UR6, c[0x0][0x3a0] ;  /* 0x00007400ff0677ac */ /* 0x000e220008000800 */
[----:B------:R-:W-:-:S04]  /*1db0*/  IADD3 R2, PT, PT, R13, R2, RZ ;  /* 0x000000020d027210 */ /* 0x000fc80007ffe0ff */
[----:B0-----:R-:W-:-:S13]  /*1dc0*/  ISETP.GE.AND P0, PT, R2, UR6, PT ;  /* 0x0000000602007c0c */ /* 0x001fda000bf06270 */
[----:B------:R-:W-:Y:S05]  /*1dd0*/  @P0 EXIT ;  /* 0x000000000000094d */ /* 0x000fea0003800000 */
[----:B-1234-:R-:W0:Y:S02]  /*1de0*/  LDC.64 R6, c[0x0][0x380] ;  /* 0x0000e000ff067b82 */ /* 0x01ee240000000a00 */
        /* <DEDUP_REMOVED lines=20> */
[----:B------:R-:W-:-:S07]  /*1f30*/  MOV R7, R9 ;  /* 0x0000000900077202 */ /* 0x000fce0000000f00 */
.L_x_61:
[----:B------:R-:W-:Y:S05]  /*1f40*/  BSYNC.RECONVERGENT B2 ;  /* 0x0000000000027941 */ /* 0x000fea0003800200 */
.L_x_60:
[----:B------:R-:W0:Y:S02]  /*1f50*/  LDC.64 R4, c[0x0][0x388] ;  /* 0x0000e200ff047b82 */ /* 0x000e240000000a00 */
[----:B0-----:R-:W-:-:S05]  /*1f60*/  IMAD.WIDE R2, R2, 0x4, R4 ;  /* 0x0000000402027825 */ /* 0x001fca00078e0204 */
[----:B------:R-:W-:Y:S01]  /*1f70*/  STG.E desc[UR4][R2.64], R7 ;  /* 0x0000000702007986 */ /* 0x000fe2000c101904 */
[----:B------:R-:W-:Y:S05]  /*1f80*/  EXIT ;  /* 0x000000000000794d */ /* 0x000fea0003800000 */
        .weak           $__internal_0_$__cuda_sm3x_div_rn_noftz_f32_slowpath
        .type           $__internal_0_$__cuda_sm3x_div_rn_noftz_f32_slowpath,@function
        .size           $__internal_0_$__cuda_sm3x_div_rn_noftz_f32_slowpath,(.L_x_193 - $__internal_0_$__cuda_sm3x_div_rn_noftz_f32_slowpath)
$__internal_0_$__cuda_sm3x_div_rn_noftz_f32_slowpath:
[----:B------:R-:W-:Y:S01]  /*1f90*/  SHF.R.U32.HI R5, RZ, 0x17, R3 ;  /* 0x00000017ff057819 */ /* 0x000fe20000011603 */
[----:B------:R-:W-:Y:S01]  /*1fa0*/  BSSY.RECONVERGENT B0, `(.L_x_62) ;  /* 0x0000064000007945 */ /* 0x000fe20003800200 */
[----:B------:R-:W-:Y:S02]  /*1fb0*/  SHF.R.U32.HI R8, RZ, 0x17, R0 ;  /* 0x00000017ff087819 */ /* 0x000fe40000011600 */
[----:B------:R-:W-:Y:S02]  /*1fc0*/  LOP3.LUT R5, R5, 0xff, RZ, 0xc0, !PT ;  /* 0x000000ff05057812 */ /* 0x000fe400078ec0ff */
[----:B------:R-:W-:Y:S02]  /*1fd0*/  LOP3.LUT R8, R8, 0xff, RZ, 0xc0, !PT ;  /* 0x000000ff08087812 */ /* 0x000fe400078ec0ff */
[----:B------:R-:W-:Y:S02]  /*1fe0*/  IADD3 R10, PT, PT, R5, -0x1, RZ ;  /* 0xffffffff050a7810 */ /* 0x000fe40007ffe0ff */
[----:B------:R-:W-:-:S02]  /*1ff0*/  IADD3 R7, PT, PT, R8, -0x1, RZ ;  /* 0xffffffff08077810 */ /* 0x000fc40007ffe0ff */
[----:B------:R-:W-:Y:S02]  /*2000*/  ISETP.GT.U32.AND P0, PT, R10, 0xfd, PT ;  /* 0x000000fd0a00780c */ /* 0x000fe40003f04070 */
[----:B------:R-:W-:Y:S02]  /*2010*/  MOV R9, R3 ;  /* 0x0000000300097202 */ /* 0x000fe40000000f00 */
[----:B------:R-:W-:-:S13]  /*2020*/  ISETP.GT.U32.OR P0, PT, R7, 0xfd, P0 ;  /* 0x000000fd0700780c */ /* 0x000fda0000704470 */
[----:B------:R-:W-:Y:S01]  /*2030*/  @!P0 MOV R7, RZ ;  /* 0x000000ff00078202 */ /* 0x000fe20000000f00 */
[----:B------:R-:W-:Y:S06]  /*2040*/  @!P0 BRA `(.L_x_63) ;  /* 0x0000000000608947 */ /* 0x000fec0003800000 */
[----:B------:R-:W-:Y:S02]  /*2050*/  FSETP.GTU.FTZ.AND P0, PT, |R0|, +INF , PT ;  /* 0x7f8000000000780b */ /* 0x000fe40003f1c200 */
[----:B------:R-:W-:-:S04]  /*2060*/  FSETP.GTU.FTZ.AND P1, PT, |R3|, +INF , PT ;  /* 0x7f8000000300780b */ /* 0x000fc80003f3c200 */
[----:B------:R-:W-:-:S13]  /*2070*/  PLOP3.LUT P0, PT, P0, P1, PT, 0xf8, 0x8f ;  /* 0x00000000008f781c */ /* 0x000fda0000703f70 */
[----:B------:R-:W-:Y:S05]  /*2080*/  @P0 BRA `(.L_x_64) ;  /* 0x0000000400500947 */ /* 0x000fea0003800000 */
[----:B------:R-:W-:-:S13]  /*2090*/  LOP3.LUT P0, RZ, R9, 0x7fffffff, R0, 0xc8, !PT ;  /* 0x7fffffff09ff7812 */ /* 0x000fda000780c800 */
[----:B------:R-:W-:Y:S05]  /*20a0*/  @!P0 BRA `(.L_x_65) ;  /* 0x0000000400408947 */ /* 0x000fea0003800000 */
[C---:B------:R-:W-:Y:S02]  /*20b0*/  FSETP.NEU.FTZ.AND P2, PT, |R0|.reuse, +INF , PT ;  /* 0x7f8000000000780b */ /* 0x040fe40003f5d200 */
[----:B------:R-:W-:Y:S02]  /*20c0*/  FSETP.NEU.FTZ.AND P1, PT, |R3|, +INF , PT ;  /* 0x7f8000000300780b */ /* 0x000fe40003f3d200 */
[----:B------:R-:W-:-:S11]  /*20d0*/  FSETP.NEU.FTZ.AND P0, PT, |R0|, +INF , PT ;  /* 0x7f8000000000780b */ /* 0x000fd60003f1d200 */
[----:B------:R-:W-:Y:S05]  /*20e0*/  @!P1 BRA !P2, `(.L_x_65) ;  /* 0x0000000400309947 */ /* 0x000fea0005000000 */
[----:B------:R-:W-:-:S04]  /*20f0*/  LOP3.LUT P2, RZ, R0, 0x7fffffff, RZ, 0xc0, !PT ;  /* 0x7fffffff00ff7812 */ /* 0x000fc8000784c0ff */
[----:B------:R-:W-:-:S13]  /*2100*/  PLOP3.LUT P1, PT, P1, P2, PT, 0x2f, 0xf2 ;  /* 0x0000000000f2781c */ /* 0x000fda0000f24577 */
[----:B------:R-:W-:Y:S05]  /*2110*/  @P1 BRA `(.L_x_66) ;  /* 0x00000004001c1947 */ /* 0x000fea0003800000 */
[----:B------:R-:W-:-:S04]  /*2120*/  LOP3.LUT P1, RZ, R9, 0x7fffffff, RZ, 0xc0, !PT ;  /* 0x7fffffff09ff7812 */ /* 0x000fc8000782c0ff */
[----:B------:R-:W-:-:S13]  /*2130*/  PLOP3.LUT P0, PT, P0, P1, PT, 0x2f, 0xf2 ;  /* 0x0000000000f2781c */ /* 0x000fda0000702577 */
[----:B------:R-:W-:Y:S05]  /*2140*/  @P0 BRA `(.L_x_67) ;  /* 0x0000000400040947 */ /* 0x000fea0003800000 */
[----:B------:R-:W-:Y:S02]  /*2150*/  IADD3 R7, PT, PT, R8, -0x1, RZ ;  /* 0xffffffff08077810 */ /* 0x000fe40007ffe0ff */
[----:B------:R-:W-:Y:S02]  /*2160*/  ISETP.GE.AND P1, PT, R10, RZ, PT ;  /* 0x000000ff0a00720c */ /* 0x000fe40003f26270 */
[----:B------:R-:W-:-:S11]  /*2170*/  ISETP.GE.AND P0, PT, R7, RZ, PT ;  /* 0x000000ff0700720c */ /* 0x000fd60003f06270 */
[----:B------:R-:W-:Y:S02]  /*2180*/  @!P1 FFMA R9, R3, 1.84467440737095516160e+19, RZ ;  /* 0x5f80000003099823 */ /* 0x000fe400000000ff */
[----:B------:R-:W-:Y:S01]  /*2190*/  @P0 MOV R7, RZ ;  /* 0x000000ff00070202 */ /* 0x000fe20000000f00 */
[----:B------:R-:W-:Y:S01]  /*21a0*/  @!P0 FFMA R0, R0, 1.84467440737095516160e+19, RZ ;  /* 0x5f80000000008823 */ /* 0x000fe200000000ff */
[----:B------:R-:W-:-:S04]  /*21b0*/  @!P0 MOV R7, 0xffffffc0 ;  /* 0xffffffc000078802 */ /* 0x000fc80000000f00 */
[----:B------:R-:W-:-:S07]  /*21c0*/  @!P1 IADD3 R7, PT, PT, R7, 0x40, RZ ;  /* 0x0000004007079810 */ /* 0x000fce0007ffe0ff */
.L_x_63:
[----:B------:R-:W-:Y:S01]  /*21d0*/  LEA R10, R5, 0xc0800000, 0x17 ;  /* 0xc0800000050a7811 */ /* 0x000fe200078eb8ff */
[----:B------:R-:W-:Y:S01]  /*21e0*/  BSSY.RECONVERGENT B1, `(.L_x_68) ;  /* 0x0000036000017945 */ /* 0x000fe20003800200 */
[----:B------:R-:W-:Y:S02]  /*21f0*/  IADD3 R8, PT, PT, R8, -0x7f, RZ ;  /* 0xffffff8108087810 */ /* 0x000fe40007ffe0ff */
[----:B------:R-:W-:-:S03]  /*2200*/  IADD3 R12, PT, PT, -R10, R9, RZ ;  /* 0x000000090a0c7210 */ /* 0x000fc60007ffe1ff */
[----:B------:R-:W-:Y:S01]  /*2210*/  IMAD R0, R8, -0x800000, R0 ;  /* 0xff80000008007824 */ /* 0x000fe200078e0200 */
[----:B------:R-:W0:Y:S01]  /*2220*/  MUFU.RCP R10, R12 ;  /* 0x0000000c000a7308 */ /* 0x000e220000001000 */
[----:B------:R-:W-:Y:S01]  /*2230*/  FADD.FTZ R9, -R12, -RZ ;  /* 0x800000ff0c097221 */ /* 0x000fe20000010100 */
[----:B------:R-:W-:-:S04]  /*2240*/  IADD3 R8, PT, PT, R8, 0x7f, -R5 ;  /* 0x0000007f08087810 */ /* 0x000fc80007ffe805 */
[----:B------:R-:W-:Y:S01]  /*2250*/  IADD3 R8, PT, PT, R8, R7, RZ ;  /* 0x0000000708087210 */ /* 0x000fe20007ffe0ff */
[----:B0-----:R-:W-:-:S04]  /*2260*/  FFMA R11, R10, R9, 1 ;  /* 0x3f8000000a0b7423 */ /* 0x001fc80000000009 */
[----:B------:R-:W-:-:S04]  /*2270*/  FFMA R10, R10, R11, R10 ;  /* 0x0000000b0a0a7223 */ /* 0x000fc8000000000a */
[----:B------:R-:W-:-:S04]  /*2280*/  FFMA R11, R0, R10, RZ ;  /* 0x0000000a000b7223 */ /* 0x000fc800000000ff */
[----:B------:R-:W-:-:S04]  /*2290*/  FFMA R14, R9, R11, R0 ;  /* 0x0000000b090e7223 */ /* 0x000fc80000000000 */
[----:B------:R-:W-:-:S04]  /*22a0*/  FFMA R11, R10, R14, R11 ;  /* 0x0000000e0a0b7223 */ /* 0x000fc8000000000b */
[----:B------:R-:W-:-:S04]  /*22b0*/  FFMA R0, R9, R11, R0 ;  /* 0x0000000b09007223 */ /* 0x000fc80000000000 */
[----:B------:R-:W-:-:S05]  /*22c0*/  FFMA R9, R10, R0, R11 ;  /* 0x000000000a097223 */ /* 0x000fca000000000b */
[----:B------:R-:W-:-:S04]  /*22d0*/  SHF.R.U32.HI R5, RZ, 0x17, R9 ;  /* 0x00000017ff057819 */ /* 0x000fc80000011609 */
[----:B------:R-:W-:-:S04]  /*22e0*/  LOP3.LUT R5, R5, 0xff, RZ, 0xc0, !PT ;  /* 0x000000ff05057812 */ /* 0x000fc800078ec0ff */
[----:B------:R-:W-:-:S04]  /*22f0*/  IADD3 R5, PT, PT, R5, R8, RZ ;  /* 0x0000000805057210 */ /* 0x000fc80007ffe0ff */
[----:B------:R-:W-:-:S04]  /*2300*/  IADD3 R7, PT, PT, R5, -0x1, RZ ;  /* 0xffffffff05077810 */ /* 0x000fc80007ffe0ff */
[----:B------:R-:W-:-:S13]  /*2310*/  ISETP.GE.U32.AND P0, PT, R7, 0xfe, PT ;  /* 0x000000fe0700780c */ /* 0x000fda0003f06070 */
[----:B------:R-:W-:Y:S05]  /*2320*/  @!P0 BRA `(.L_x_69) ;  /* 0x0000000000808947 */ /* 0x000fea0003800000 */
[----:B------:R-:W-:-:S13]  /*2330*/  ISETP.GT.AND P0, PT, R5, 0xfe, PT ;  /* 0x000000fe0500780c */ /* 0x000fda0003f04270 */
[----:B------:R-:W-:Y:S05]  /*2340*/  @P0 BRA `(.L_x_70) ;  /* 0x00000000006c0947 */ /* 0x000fea0003800000 */
[----:B------:R-:W-:-:S13]  /*2350*/  ISETP.GE.AND P0, PT, R5, 0x1, PT ;  /* 0x000000010500780c */ /* 0x000fda0003f06270 */
[----:B------:R-:W-:Y:S05]  /*2360*/  @P0 BRA `(.L_x_71) ;  /* 0x0000000000740947 */ /* 0x000fea0003800000 */
[----:B------:R-:W-:Y:S02]  /*2370*/  ISETP.GE.AND P0, PT, R5, -0x18, PT ;  /* 0xffffffe80500780c */ /* 0x000fe40003f06270 */
[----:B------:R-:W-:-:S11]  /*2380*/  LOP3.LUT R9, R9, 0x80000000, RZ, 0xc0, !PT ;  /* 0x8000000009097812 */ /* 0x000fd600078ec0ff */
[----:B------:R-:W-:Y:S05]  /*2390*/  @!P0 BRA `(.L_x_71) ;  /* 0x0000000000688947 */ /* 0x000fea0003800000 */
[CCC-:B------:R-:W-:Y:S01]  /*23a0*/  FFMA.RZ R7, R10.reuse, R0.reuse, R11.reuse ;  /* 0x000000000a077223 */ /* 0x1c0fe2000000c00b */
[C---:B------:R-:W-:Y:S02]  /*23b0*/  ISETP.NE.AND P2, PT, R5.reuse, RZ, PT ;  /* 0x000000ff0500720c */ /* 0x040fe40003f45270 */
[----:B------:R-:W-:Y:S02]  /*23c0*/  ISETP.NE.AND P1, PT, R5, RZ, PT ;  /* 0x000000ff0500720c */ /* 0x000fe40003f25270 */
[----:B------:R-:W-:Y:S01]  /*23d0*/  LOP3.LUT R8, R7, 0x7fffff, RZ, 0xc0, !PT ;  /* 0x007fffff07087812 */ /* 0x000fe200078ec0ff */
[CCC-:B------:R-:W-:Y:S01]  /*23e0*/  FFMA.RP R7, R10.reuse, R0.reuse, R11.reuse ;  /* 0x000000000a077223 */ /* 0x1c0fe2000000800b */
[----:B------:R-:W-:Y:S01]  /*23f0*/  FFMA.RM R0, R10, R0, R11 ;  /* 0x000000000a007223 */ /* 0x000fe2000000400b */
[----:B------:R-:W-:Y:S02]  /*2400*/  IADD3 R11, PT, PT, R5, 0x20, RZ ;  /* 0x00000020050b7810 */ /* 0x000fe40007ffe0ff */
[----:B------:R-:W-:-:S02]  /*2410*/  LOP3.LUT R8, R8, 0x800000, RZ, 0xfc, !PT ;  /* 0x0080000008087812 */ /* 0x000fc400078efcff */
[----:B------:R-:W-:Y:S02]  /*2420*/  IADD3 R5, PT, PT, -R5, RZ, RZ ;  /* 0x000000ff05057210 */ /* 0x000fe40007ffe1ff */
[----:B------:R-:W-:Y:S02]  /*2430*/  SHF.L.U32 R11, R8, R11, RZ ;  /* 0x0000000b080b7219 */ /* 0x000fe400000006ff */
[----:B------:R-:W-:Y:S02]  /*2440*/  FSETP.NEU.FTZ.AND P0, PT, R7, R0, PT ;  /* 0x000000000700720b */ /* 0x000fe40003f1d000 */
[----:B------:R-:W-:Y:S02]  /*2450*/  SEL R5, R5, RZ, P2 ;  /* 0x000000ff05057207 */ /* 0x000fe40001000000 */
[----:B------:R-:W-:Y:S02]  /*2460*/  ISETP.NE.AND P1, PT, R11, RZ, P1 ;  /* 0x000000ff0b00720c */ /* 0x000fe40000f25270 */
[----:B------:R-:W-:-:S02]  /*2470*/  SHF.R.U32.HI R5, RZ, R5, R8 ;  /* 0x00000005ff057219 */ /* 0x000fc40000011608 */
[----:B------:R-:W-:Y:S02]  /*2480*/  PLOP3.LUT P0, PT, P0, P1, PT, 0xf8, 0x8f ;  /* 0x00000000008f781c */ /* 0x000fe40000703f70 */
[----:B------:R-:W-:Y:S02]  /*2490*/  SHF.R.U32.HI R7, RZ, 0x1, R5 ;  /* 0x00000001ff077819 */ /* 0x000fe40000011605 */
[----:B------:R-:W-:-:S04]  /*24a0*/  SEL R0, RZ, 0x1, !P0 ;  /* 0x00000001ff007807 */ /* 0x000fc80004000000 */
[----:B------:R-:W-:-:S04]  /*24b0*/  LOP3.LUT R0, R0, 0x1, R7, 0xf8, !PT ;  /* 0x0000000100007812 */ /* 0x000fc800078ef807 */
[----:B------:R-:W-:-:S04]  /*24c0*/  LOP3.LUT R0, R0, R5, RZ, 0xc0, !PT ;  /* 0x0000000500007212 */ /* 0x000fc800078ec0ff */
[----:B------:R-:W-:-:S04]  /*24d0*/  IADD3 R0, PT, PT, R7, R0, RZ ;  /* 0x0000000007007210 */ /* 0x000fc80007ffe0ff */
[----:B------:R-:W-:Y:S01]  /*24e0*/  LOP3.LUT R9, R0, R9, RZ, 0xfc, !PT ;  /* 0x0000000900097212 */ /* 0x000fe200078efcff */
[----:B------:R-:W-:Y:S06]  /*24f0*/  BRA `(.L_x_71) ;  /* 0x0000000000107947 */ /* 0x000fec0003800000 */
.L_x_70:
[----:B------:R-:W-:-:S04]  /*2500*/  LOP3.LUT R9, R9, 0x80000000, RZ, 0xc0, !PT ;  /* 0x8000000009097812 */ /* 0x000fc800078ec0ff */
[----:B------:R-:W-:Y:S01]  /*2510*/  LOP3.LUT R9, R9, 0x7f800000, RZ, 0xfc, !PT ;  /* 0x7f80000009097812 */ /* 0x000fe200078efcff */
[----:B------:R-:W-:Y:S06]  /*2520*/  BRA `(.L_x_71) ;  /* 0x0000000000047947 */ /* 0x000fec0003800000 */
.L_x_69:
[----:B------:R-:W-:-:S07]  /*2530*/  LEA R9, R8, R9, 0x17 ;  /* 0x0000000908097211 */ /* 0x000fce00078eb8ff */
.L_x_71:
[----:B------:R-:W-:Y:S05]  /*2540*/  BSYNC.RECONVERGENT B1 ;  /* 0x0000000000017941 */ /* 0x000fea0003800200 */
.L_x_68:
[----:B------:R-:W-:Y:S05]  /*2550*/  BRA `(.L_x_72) ;  /* 0x0000000000207947 */ /* 0x000fea0003800000 */
.L_x_67:
[----:B------:R-:W-:-:S04]  /*2560*/  LOP3.LUT R9, R9, 0x80000000, R0, 0x48, !PT ;  /* 0x8000000009097812 */ /* 0x000fc800078e4800 */
[----:B------:R-:W-:Y:S01]  /*2570*/  LOP3.LUT R9, R9, 0x7f800000, RZ, 0xfc, !PT ;  /* 0x7f80000009097812 */ /* 0x000fe200078efcff */
[----:B------:R-:W-:Y:S06]  /*2580*/  BRA `(.L_x_72) ;  /* 0x0000000000147947 */ /* 0x000fec0003800000 */
.L_x_66:
[----:B------:R-:W-:Y:S01]  /*2590*/  LOP3.LUT R9, R9, 0x80000000, R0, 0x48, !PT ;  /* 0x8000000009097812 */ /* 0x000fe200078e4800 */
[----:B------:R-:W-:Y:S06]  /*25a0*/  BRA `(.L_x_72) ;  /* 0x00000000000c7947 */ /* 0x000fec0003800000 */
.L_x_65:
[----:B------:R-:W0:Y:S01]  /*25b0*/  MUFU.RSQ R9, -QNAN ;  /* 0xffc0000000097908 */ /* 0x000e220000001400 */
[----:B------:R-:W-:Y:S05]  /*25c0*/  BRA `(.L_x_72) ;  /* 0x0000000000047947 */ /* 0x000fea0003800000 */
.L_x_64:
[----:B------:R-:W-:-:S07]  /*25d0*/  FADD.FTZ R9, R0, R3 ;  /* 0x0000000300097221 */ /* 0x000fce0000010000 */
.L_x_72:
[----:B------:R-:W-:Y:S05]  /*25e0*/  BSYNC.RECONVERGENT B0 ;  /* 0x0000000000007941 */ /* 0x000fea0003800200 */
.L_x_62:
[----:B------:R-:W-:-:S04]  /*25f0*/  HFMA2 R7, -RZ, RZ, 0, 0 ;  /* 0x00000000ff077431 */ /* 0x000fc800000001ff */
[----:B0-----:R-:W-:Y:S05]  /*2600*/  RET.REL.NODEC R6 `(_Z7computePKfPfS0_S0_i) ;  /* 0xffffffd8067c7950 */ /* 0x001fea0003c3ffff */
.L_x_73:
[----:B------:R-:W-:-:S00]  /*2610*/  BRA `(.L_x_73) ;  /* 0xfffffffc00fc7947 */ /* 0x000fc0000383ffff */
[----:B------:R-:W-:-:S00]  /*2620*/  NOP ;  /* 0x0000000000007918 */ /* 0x000fc00000000000 */
        /* <DEDUP_REMOVED lines=13> */
.L_x_193:


//--------------------- .text._Z6reducePKfS0_PfS1_i --------------------------
	.section	.text._Z6reducePKfS0_PfS1_i,"ax",@progbits
	.align	128
        .global         _Z6reducePKfS0_PfS1_i
        .type           _Z6reducePKfS0_PfS1_i,@function
        .size           _Z6reducePKfS0_PfS1_i,(.L_x_195 - _Z6reducePKfS0_PfS1_i)
        .other          _Z6reducePKfS0_PfS1_i,@"STO_CUDA_ENTRY STV_DEFAULT"
_Z6reducePKfS0_PfS1_i:
.text._Z6reducePKfS0_PfS1_i:
[----:B------:R-:W-:Y:S01]  /*0000*/  LDC R1, c[0x0][0x37c] ;  /* 0x0000df00ff017b82 */ /* 0x000fe20000000800 */
[----:B------:R-:W0:Y:S01]  /*0010*/  S2R R0, SR_TID.X ;  /* 0x0000000000007919 */ /* 0x000e220000002100 */
[----:B------:R-:W0:Y:S01]  /*0020*/  LDCU UR4, c[0x0][0x3a0] ;  /* 0x00007400ff0477ac */ /* 0x000e220008000800 */
[----:B------:R-:W-:Y:S01]  /*0030*/  BSSY.RECONVERGENT B0, `(.L_x_74) ;  /* 0x0000028000007945 */ /* 0x000fe20003800200 */
[----:B------:R-:W-:Y:S01]  /*0040*/  HFMA2 R10, -RZ, RZ, 0, 0 ;  /* 0x00000000ff0a7431 */ /* 0x000fe200000001ff */
[----:B------:R-:W-:Y:S01]  /*0050*/  MOV R11, 0xff7fffff ;  /* 0xff7fffff000b7802 */ /* 0x000fe20000000f00 */
[----:B------:R-:W1:Y:S01]  /*0060*/  LDCU.64 UR8, c[0x0][0x358] ;  /* 0x00006b00ff0877ac */ /* 0x000e620008000a00 */
[----:B------:R-:W2:Y:S01]  /*0070*/  LDCU UR5, c[0x0][0x3a0] ;  /* 0x00007400ff0577ac */ /* 0x000ea20008000800 */
[----:B0-----:R-:W-:-:S13]  /*0080*/  ISETP.GE.AND P0, PT, R0, UR4, PT ;  /* 0x0000000400007c0c */ /* 0x001fda000bf06270 */
[----:B-12---:R-:W-:Y:S05]  /*0090*/  @P0 BRA `(.L_x_75) ;  /* 0x0000000000840947 */ /* 0x006fea0003800000 */
[----:B------:R-:W0:Y:S01]  /*00a0*/  LDC R12, c[0x0][0x360] ;  /* 0x0000d800ff0c7b82 */ /* 0x000e220000000800 */
[----:B------:R-:W-:Y:S02]  /*00b0*/  MOV R11, 0xff7fffff ;  /* 0xff7fffff000b7802 */ /* 0x000fe40000000f00 */
[----:B------:R-:W-:Y:S02]  /*00c0*/  MOV R10, RZ ;  /* 0x000000ff000a7202 */ /* 0x000fe40000000f00 */
[----:B------:R-:W-:-:S03]  /*00d0*/  MOV R13, R0 ;  /* 0x00000000000d7202 */ /* 0x000fc60000000f00 */
[----:B------:R-:W1:Y:S08]  /*00e0*/  LDC.64 R2, c[0x0][0x380] ;  /* 0x0000e000ff027b82 */ /* 0x000e700000000a00 */
[----:B------:R-:W2:Y:S02]  /*00f0*/  LDC.64 R4, c[0x0][0x388] ;  /* 0x0000e200ff047b82 */ /* 0x000ea40000000a00 */
.L_x_79:
[----:B-1----:R-:W-:-:S05]  /*0100*/  IMAD.WIDE R6, R13, 0x4, R2 ;  /* 0x000000040d067825 */ /* 0x002fca00078e0202 */
[----:B------:R-:W3:Y:S01]  /*0110*/  LDG.E R14, desc[UR8][R6.64] ;  /* 0x00000008060e7981 */ /* 0x000ee2000c1e1900 */
[----:B--2---:R-:W-:-:S06]  /*0120*/  IMAD.WIDE R8, R13, 0x4, R4 ;  /* 0x000000040d087825 */ /* 0x004fcc00078e0204 */
[----:B------:R1:W5:Y:S01]  /*0130*/  LDG.E R8, desc[UR8][R8.64] ;  /* 0x0000000808087981 */ /* 0x000362000c1e1900 */
[----:B0-----:R-:W-:Y:S01]  /*0140*/  IADD3 R13, PT, PT, R12, R13, RZ ;  /* 0x0000000d0c0d7210 */ /* 0x001fe20007ffe0ff */
[----:B------:R-:W-:Y:S03]  /*0150*/  BSSY.RECONVERGENT B1, `(.L_x_76) ;  /* 0x0000014000017945 */ /* 0x000fe60003800200 */
[----:B------:R-:W-:Y:S02]  /*0160*/  ISETP.GE.AND P0, PT, R13, UR5, PT ;  /* 0x000000050d007c0c */ /* 0x000fe4000bf06270 */
[----:B---3--:R-:W-:-:S13]  /*0170*/  FSETP.GT.AND P1, PT, R14, R11, PT ;  /* 0x0000000b0e00720b */ /* 0x008fda0003f24000 */
[----:B-1----:R-:W-:Y:S05]  /*0180*/  @!P1 BRA `(.L_x_77) ;  /* 0x0000000000249947 */ /* 0x002fea0003800000 */
[----:B------:R-:W-:Y:S01]  /*0190*/  FADD R6, R11, -R14 ;  /* 0x8000000e0b067221 */ /* 0x000fe20000000000 */
[----:B------:R-:W-:-:S03]  /*01a0*/  MOV R11, R14 ;  /* 0x0000000e000b7202 */ /* 0x000fc60000000f00 */
[----:B------:R-:W-:-:S05]  /*01b0*/  FMUL R6, R6, 1.4426950216293334961 ;  /* 0x3fb8aa3b06067820 */ /* 0x000fca0000400000 */
[----:B------:R-:W-:-:S13]  /*01c0*/  FSETP.GEU.AND P1, PT, R6, -126, PT ;  /* 0xc2fc00000600780b */ /* 0x000fda0003f2e000 */
[----:B------:R-:W-:-:S04]  /*01d0*/  @!P1 FMUL R6, R6, 0.5 ;  /* 0x3f00000006069820 */ /* 0x000fc80000400000 */
[----:B------:R-:W0:Y:S02]  /*01e0*/  MUFU.EX2 R7, R6 ;  /* 0x0000000600077308 */ /* 0x000e240000000800 */
[----:B0-----:R-:W-:-:S04]  /*01f0*/  @!P1 FMUL R7, R7, R7 ;  /* 0x0000000707079220 */ /* 0x001fc80000400000 */
[----:B-----5:R-:W-:Y:S01]  /*0200*/  FFMA R10, R7, R10, R8 ;  /* 0x0000000a070a7223 */ /* 0x020fe20000000008 */
[----:B------:R-:W-:Y:S06]  /*0210*/  BRA `(.L_x_78) ;  /* 0x00000000001c7947 */ /* 0x000fec0003800000 */
.L_x_77:
[----:B------:R-:W-:-:S04]  /*0220*/  FADD R6, -R11, R14 ;  /* 0x0000000e0b067221 */ /* 0x000fc80000000100 */
[----:B------:R-:W-:-:S05]  /*0230*/  FMUL R6, R6, 1.4426950216293334961 ;  /* 0x3fb8aa3b06067820 */ /* 0x000fca0000400000 */
[----:B------:R-:W-:-:S13]  /*0240*/  FSETP.GEU.AND P1, PT, R6, -126, PT ;  /* 0xc2fc00000600780b */ /* 0x000fda0003f2e000 */
[----:B------:R-:W-:-:S04]  /*0250*/  @!P1 FMUL R6, R6, 0.5 ;  /* 0x3f00000006069820 */ /* 0x000fc80000400000 */
[----:B------:R-:W0:Y:S02]  /*0260*/  MUFU.EX2 R7, R6 ;  /* 0x0000000600077308 */ /* 0x000e240000000800 */
[----:B0-----:R-:W-:-:S04]  /*0270*/  @!P1 FMUL R7, R7, R7 ;  /* 0x0000000707079220 */ /* 0x001fc80000400000 */
[----:B-----5:R-:W-:-:S07]  /*0280*/  FFMA R10, R8, R7, R10 ;  /* 0x00000007080a7223 */ /* 0x020fce000000000a */
.L_x_78:
[----:B------:R-:W-:Y:S05]  /*0290*/  BSYNC.RECONVERGENT B1 ;  /* 0x0000000000017941 */ /* 0x000fea0003800200 */
.L_x_76:
[----:B------:R-:W-:Y:S05]  /*02a0*/  @!P0 BRA `(.L_x_79) ;  /* 0xfffffffc00948947 */ /* 0x000fea000383ffff */
.L_x_75:
[----:B------:R-:W-:Y:S05]  /*02b0*/  BSYNC.RECONVERGENT B0 ;  /* 0x0000000000007941 */ /* 0x000fea0003800200 */
.L_x_74:
[----:B------:R-:W0:Y:S01]  /*02c0*/  SHFL.DOWN PT, R2, R11, 0x10, 0x1f ;  /* 0x0a001f000b027f89 */ /* 0x000e2200000e0000 */
[----:B------:R-:W-:Y:S03]  /*02d0*/  BSSY.RECONVERGENT B0, `(.L_x_80) ;  /* 0x0000014000007945 */ /* 0x000fe60003800200 */
[----:B------:R1:W2:Y:S01]  /*02e0*/  SHFL.DOWN PT, R4, R10, 0x10, 0x1f ;  /* 0x0a001f000a047f89 */ /* 0x0002a200000e0000 */
[----:B0-----:R-:W-:-:S13]  /*02f0*/  FSETP.GEU.AND P0, PT, R11, R2, PT ;  /* 0x000000020b00720b */ /* 0x001fda0003f0e000 */
[----:B-12---:R-:W-:Y:S05]  /*0300*/  @P0 BRA `(.L_x_81) ;  /* 0x0000000000200947 */ /* 0x006fea0003800000 */
[----:B------:R-:W-:-:S04]  /*0310*/  FADD R3, -R2, R11 ;  /* 0x0000000b02037221 */ /* 0x000fc80000000100 */
[----:B------:R-:W-:-:S05]  /*0320*/  FMUL R3, R3, 1.4426950216293334961 ;  /* 0x3fb8aa3b03037820 */ /* 0x000fca0000400000 */
[----:B------:R-:W-:-:S13]  /*0330*/  FSETP.GEU.AND P0, PT, R3, -126, PT ;  /* 0xc2fc00000300780b */ /* 0x000fda0003f0e000 */
[----:B------:R-:W-:-:S04]  /*0340*/  @!P0 FMUL R3, R3, 0.5 ;  /* 0x3f00000003038820 */ /* 0x000fc80000400000 */
[----:B------:R-:W0:Y:S02]  /*0350*/  MUFU.EX2 R5, R3 ;  /* 0x0000000300057308 */ /* 0x000e240000000800 */
[----:B0-----:R-:W-:-:S04]  /*0360*/  @!P0 FMUL R5, R5, R5 ;  /* 0x0000000505058220 */ /* 0x001fc80000400000 */
[----:B------:R-:W-:Y:S01]  /*0370*/  FFMA R10, R5, R10, R4 ;  /* 0x0000000a050a7223 */ /* 0x000fe20000000004 */
[----:B------:R-:W-:Y:S06]  /*0380*/  BRA `(.L_x_82) ;  /* 0x0000000000207947 */ /* 0x000fec0003800000 */
.L_x_81:
[----:B------:R-:W-:-:S04]  /*0390*/  FADD R2, R2, -R11 ;  /* 0x8000000b02027221 */ /* 0x000fc80000000000 */
[----:B------:R-:W-:Y:S01]  /*03a0*/  FMUL R3, R2, 1.4426950216293334961 ;  /* 0x3fb8aa3b02037820 */ /* 0x000fe20000400000 */
[----:B------:R-:W-:-:S04]  /*03b0*/  MOV R2, R11 ;  /* 0x0000000b00027202 */ /* 0x000fc80000000f00 */
[----:B------:R-:W-:-:S13]  /*03c0*/  FSETP.GEU.AND P0, PT, R3, -126, PT ;  /* 0xc2fc00000300780b */ /* 0x000fda0003f0e000 */
[----:B------:R-:W-:-:S04]  /*03d0*/  @!P0 FMUL R3, R3, 0.5 ;  /* 0x3f00000003038820 */ /* 0x000fc80000400000 */
[----:B------:R-:W0:Y:S02]  /*03e0*/  MUFU.EX2 R5, R3 ;  /* 0x0000000300057308 */ /* 0x000e240000000800 */
[----:B0-----:R-:W-:-:S04]  /*03f0*/  @!P0 FMUL R5, R5, R5 ;  /* 0x0000000505058220 */ /* 0x001fc80000400000 */
[----:B------:R-:W-:-:S07]  /*0400*/  FFMA R10, R4, R5, R10 ;  /* 0x00000005040a7223 */ /* 0x000fce000000000a */
.L_x_82:
[----:B------:R-:W-:Y:S05]  /*0410*/  BSYNC.RECONVERGENT B0 ;  /* 0x0000000000007941 */ /* 0x000fea0003800200 */
.L_x_80:
[----:B------:R-:W0:Y:S01]  /*0420*/  SHFL.DOWN PT, R7, R2, 0x8, 0x1f ;  /* 0x09001f0002077f89 */ /* 0x000e2200000e0000 */
[----:B------:R-:W-:Y:S03]  /*0430*/  BSSY.RECONVERGENT B0, `(.L_x_83) ;  /* 0x0000014000007945 */ /* 0x000fe60003800200 */
[----:B------:R1:W2:Y:S01]  /*0440*/  SHFL.DOWN PT, R4, R10, 0x8, 0x1f ;  /* 0x09001f000a047f89 */ /* 0x0002a200000e0000 */
[----:B0-----:R-:W-:-:S13]  /*0450*/  FSETP.GEU.AND P0, PT, R2, R7, PT ;  /* 0x000000070200720b */ /* 0x001fda0003f0e000 */
[----:B-12---:R-:W-:Y:S05]  /*0460*/  @!P0 BRA `(.L_x_84) ;  /* 0x0000000000208947 */ /* 0x006fea0003800000 */
        /* <DEDUP_REMOVED lines=8> */
.L_x_84:
        /* <DEDUP_REMOVED lines=8> */
.L_x_85:
[----:B------:R-:W-:Y:S05]  /*0570*/  BSYNC.RECONVERGENT B0 ;  /* 0x0000000000007941 */ /* 0x000fea0003800200 */
.L_x_83:
        /* <DEDUP_REMOVED lines=13> */
.L_x_87:
        /* <DEDUP_REMOVED lines=8> */
.L_x_88:
[----:B------:R-:W-:Y:S05]  /*06d0*/  BSYNC.RECONVERGENT B0 ;  /* 0x0000000000007941 */ /* 0x000fea0003800200 */
.L_x_86:
        /* <DEDUP_REMOVED lines=13> */
.L_x_90:
        /* <DEDUP_REMOVED lines=8> */
.L_x_91:
[----:B------:R-:W-:Y:S05]  /*0830*/  BSYNC.RECONVERGENT B0 ;  /* 0x0000000000007941 */ /* 0x000fea0003800200 */
.L_x_89:
        /* <DEDUP_REMOVED lines=13> */
.L_x_93:
        /* <DEDUP_REMOVED lines=8> */
.L_x_94:
[----:B------:R-:W-:Y:S05]  /*0990*/  BSYNC.RECONVERGENT B0 ;  /* 0x0000000000007941 */ /* 0x000fea0003800200 */
.L_x_92:
[C---:B------:R-:W-:Y:S01]  /*09a0*/  LOP3.LUT P0, RZ, R0.reuse, 0x1f, RZ, 0xc0, !PT ;  /* 0x0000001f00ff7812 */ /* 0x040fe2000780c0ff */
[----:B------:R-:W-:Y:S01]  /*09b0*/  BSSY.RECONVERGENT B0, `(.L_x_95) ;  /* 0x000000c000007945 */ /* 0x000fe20003800200 */
[----:B------:R-:W-:-:S11]  /*09c0*/  ISETP.NE.AND P1, PT, R0, RZ, PT ;  /* 0x000000ff0000720c */ /* 0x000fd60003f25270 */
[----:B------:R-:W-:Y:S05]  /*09d0*/  @P0 BRA `(.L_x_96) ;  /* 0x0000000000240947 */ /* 0x000fea0003800000 */
[----:B------:R-:W0:Y:S01]  /*09e0*/  S2UR UR6, SR_CgaCtaId ;  /* 0x00000000000679c3 */ /* 0x000e220000008800 */
[----:B------:R-:W-:Y:S02]  /*09f0*/  UMOV UR4, 0x400 ;  /* 0x0000040000047882 */ /* 0x000fe40000000000 */
[----:B------:R-:W-:Y:S02]  /*0a00*/  UIADD3 UR5, UPT, UPT, UR4, 0x20, URZ ;  /* 0x0000002004057890 */ /* 0x000fe4000fffe0ff */
[----:B0-----:R-:W-:Y:S02]  /*0a10*/  ULEA UR4, UR6, UR4, 0x18 ;  /* 0x0000000406047291 */ /* 0x001fe4000f8ec0ff */
[----:B------:R-:W-:-:S04]  /*0a20*/  ULEA UR5, UR6, UR5, 0x18 ;  /* 0x0000000506057291 */ /* 0x000fc8000f8ec0ff */
[C---:B------:R-:W-:Y:S02]  /*0a30*/  LEA.HI R3, R0.reuse, UR4, RZ, 0x1d ;  /* 0x0000000400037c11 */ /* 0x040fe4000f8fe8ff */
[----:B------:R-:W-:-:S03]  /*0a40*/  LEA.HI R5, R0, UR5, RZ, 0x1d ;  /* 0x0000000500057c11 */ /* 0x000fc6000f8fe8ff */
[----:B------:R0:W-:Y:S04]  /*0a50*/  STS [R3], R2 ;  /* 0x0000000203007388 */ /* 0x0001e80000000800 */
[----:B------:R0:W-:Y:S02]  /*0a60*/  STS [R5], R10 ;  /* 0x0000000a05007388 */ /* 0x0001e40000000800 */
.L_x_96:
[----:B------:R-:W-:Y:S05]  /*0a70*/  BSYNC.RECONVERGENT B0 ;  /* 0x0000000000007941 */ /* 0x000fea0003800200 */
.L_x_95:
[----:B------:R-:W-:Y:S06]  /*0a80*/  BAR.SYNC.DEFER_BLOCKING 0x0 ;  /* 0x0000000000007b1d */ /* 0x000fec0000010000 */
[----:B------:R-:W-:Y:S05]  /*0a90*/  @P1 EXIT ;  /* 0x000000000000194d */ /* 0x000fea0003800000 */
[----:B------:R-:W1:Y:S01]  /*0aa0*/  S2UR UR5, SR_CgaCtaId ;  /* 0x00000000000579c3 */ /* 0x000e620000008800 */
[----:B------:R-:W-:Y:S02]  /*0ab0*/  UMOV UR4, 0x400 ;  /* 0x0000040000047882 */ /* 0x000fe40000000000 */
[----:B-1----:R-:W-:-:S09]  /*0ac0*/  ULEA UR4, UR5, UR4, 0x18 ;  /* 0x0000000405047291 */ /* 0x002fd2000f8ec0ff */
[----:B0-----:R-:W0:Y:S04]  /*0ad0*/  LDS.128 R4, [UR4] ;  /* 0x00000004ff047984 */ /* 0x001e280008000c00 */
[----:B------:R-:W1:Y:S01]  /*0ae0*/  LDS.128 R8, [UR4+0x20] ;  /* 0x00002004ff087984 */ /* 0x000e620008000c00 */
[----:B0-----:R-:W-:-:S13]  /*0af0*/  FSETP.GT.AND P0, PT, R5, R4, PT ;  /* 0x000000040500720b */ /* 0x001fda0003f04000 */
[----:B-1----:R-:W-:Y:S05]  /*0b00*/  @!P0 BRA `(.L_x_97) ;  /* 0x0000000000208947 */ /* 0x002fea0003800000 */
[----:B------:R-:W-:-:S04]  /*0b10*/  FADD R0, R4, -R5 ;  /* 0x8000000504007221 */ /* 0x000fc80000000000 */
[----:B------:R-:W-:-:S05]  /*0b20*/  FMUL R0, R0, 1.4426950216293334961 ;  /* 0x3fb8aa3b00007820 */ /* 0x000fca0000400000 */
[----:B------:R-:W-:-:S13]  /*0b30*/  FSETP.GEU.AND P0, PT, R0, -126, PT ;  /* 0xc2fc00000000780b */ /* 0x000fda0003f0e000 */
[----:B------:R-:W-:-:S04]  /*0b40*/  @!P0 FMUL R0, R0, 0.5 ;  /* 0x3f00000000008820 */ /* 0x000fc80000400000 */
[----:B------:R-:W0:Y:S02]  /*0b50*/  MUFU.EX2 R2, R0 ;  /* 0x0000000000027308 */ /* 0x000e240000000800 */
[----:B0-----:R-:W-:-:S04]  /*0b60*/  @!P0 FMUL R2, R2, R2 ;  /* 0x0000000202028220 */ /* 0x001fc80000400000 */
[----:B------:R-:W-:Y:S01]  /*0b70*/  FFMA R9, R8, R2, R9 ;  /* 0x0000000208097223 */ /* 0x000fe20000000009 */
[----:B------:R-:W-:Y:S06]  /*0b80*/  BRA `(.L_x_98) ;  /* 0x0000000000207947 */ /* 0x000fec0003800000 */
.L_x_97:
[----:B------:R-:W-:Y:S01]  /*0b90*/  FADD R0, -R4, R5 ;  /* 0x0000000504007221 */ /* 0x000fe20000000100 */
[----:B------:R-:W-:-:S03]  /*0ba0*/  MOV R5, R4 ;  /* 0x0000000400057202 */ /* 0x000fc60000000f00 */
[----:B------:R-:W-:-:S05]  /*0bb0*/  FMUL R0, R0, 1.4426950216293334961 ;  /* 0x3fb8aa3b00007820 */ /* 0x000fca0000400000 */
[----:B------:R-:W-:-:S13]  /*0bc0*/  FSETP.GEU.AND P0, PT, R0, -126, PT ;  /* 0xc2fc00000000780b */ /* 0x000fda0003f0e000 */
[----:B------:R-:W-:-:S04]  /*0bd0*/  @!P0 FMUL R0, R0, 0.5 ;  /* 0x3f00000000008820 */ /* 0x000fc80000400000 */
[----:B------:R-:W0:Y:S02]  /*0be0*/  MUFU.EX2 R3, R0 ;  /* 0x0000000000037308 */ /* 0x000e240000000800 */
[----:B0-----:R-:W-:-:S04]  /*0bf0*/  @!P0 FMUL R3, R3, R3 ;  /* 0x0000000303038220 */ /* 0x001fc80000400000 */
[----:B------:R-:W-:-:S07]  /*0c00*/  FFMA R9, R3, R9, R8 ;  /* 0x0000000903097223 */ /* 0x000fce0000000008 */
.L_x_98:
[----:B------:R-:W-:-:S13]  /*0c10*/  FSETP.GT.AND P0, PT, R6, R5, PT ;  /* 0x000000050600720b */ /* 0x000fda0003f04000 */
[----:B------:R-:W-:Y:S05]  /*0c20*/  @P0 BRA `(.L_x_99) ;  /* 0x0000000000200947 */ /* 0x000fea0003800000 */
        /* <DEDUP_REMOVED lines=8> */
.L_x_99:
[----:B------:R-:W-:Y:S01]  /*0cb0*/  FADD R0, R5, -R6 ;  /* 0x8000000605007221 */ /* 0x000fe20000000000 */
[----:B------:R-:W-:-:S03]  /*0cc0*/  MOV R5, R6 ;  /* 0x0000000600057202 */ /* 0x000fc60000000f00 */
[----:B------:R-:W-:-:S05]  /*0cd0*/  FMUL R0, R0, 1.4426950216293334961 ;  /* 0x3fb8aa3b00007820 */ /* 0x000fca0000400000 */
[----:B------:R-:W-:-:S13]  /*0ce0*/  FSETP.GEU.AND P0, PT, R0, -126, PT ;  /* 0xc2fc00000000780b */ /* 0x000fda0003f0e000 */
[----:B------:R-:W-:-:S04]  /*0cf0*/  @!P0 FMUL R0, R0, 0.5 ;  /* 0x3f00000000008820 */ /* 0x000fc80000400000 */
[----:B------:R-:W0:Y:S02]  /*0d00*/  MUFU.EX2 R3, R0 ;  /* 0x0000000000037308 */ /* 0x000e240000000800 */
[----:B0-----:R-:W-:-:S04]  /*0d10*/  @!P0 FMUL R3, R3, R3 ;  /* 0x0000000303038220 */ /* 0x001fc80000400000 */
[----:B------:R-:W-:-:S07]  /*0d20*/  FFMA R10, R3, R9, R10 ;  /* 0x00000009030a7223 */ /* 0x000fce000000000a */
.L_x_100:
        /* <DEDUP_REMOVED lines=10> */
.L_x_101:
        /* <DEDUP_REMOVED lines=8> */
.L_x_102:
[----:B------:R-:W0:Y:S04]  /*0e50*/  LDS.128 R8, [UR4+0x10] ;  /* 0x00001004ff087984 */ /* 0x000e280008000c00 */
[----:B------:R-:W1:Y:S01]  /*0e60*/  LDS.128 R12, [UR4+0x30] ;  /* 0x00003004ff0c7984 */ /* 0x000e620008000c00 */
[----:B0-----:R-:W-:-:S13]  /*0e70*/  FSETP.GT.AND P0, PT, R8, R5, PT ;  /* 0x000000050800720b */ /* 0x001fda0003f04000 */
[----:B-1----:R-:W-:Y:S05]  /*0e80*/  @P0 BRA `(.L_x_103) ;  /* 0x0000000000200947 */ /* 0x002fea0003800000 */
        /* <DEDUP_REMOVED lines=8> */
.L_x_103:
        /* <DEDUP_REMOVED lines=8> */
.L_x_104:
        /* <DEDUP_REMOVED lines=10> */
.L_x_105:
        /* <DEDUP_REMOVED lines=8> */
.L_x_106:
        /* <DEDUP_REMOVED lines=10> */
.L_x_107:
        /* <DEDUP_REMOVED lines=8> */
.L_x_108:
        /* <DEDUP_REMOVED lines=10> */
.L_x_109:
        /* <DEDUP_REMOVED lines=8> */
.L_x_110:
[----:B------:R-:W0:Y:S08]  /*12f0*/  LDC.64 R2, c[0x0][0x390] ;  /* 0x0000e400ff027b82 */ /* 0x000e300000000a00 */
[----:B------:R-:W1:Y:S01]  /*1300*/  LDC.64 R6, c[0x0][0x398] ;  /* 0x0000e600ff067b82 */ /* 0x000e620000000a00 */
[----:B0-----:R-:W-:Y:S04]  /*1310*/  STG.E desc[UR8][R2.64], R5 ;  /* 0x0000000502007986 */ /* 0x001fe8000c101908 */
[----:B-1----:R-:W-:Y:S01]  /*1320*/  STG.E desc[UR8][R6.64], R15 ;  /* 0x0000000f06007986 */ /* 0x002fe2000c101908 */
[----:B------:R-:W-:Y:S05]  /*1330*/  EXIT ;  /* 0x000000000000794d */ /* 0x000fea0003800000 */
.L_x_111:
        /* <DEDUP_REMOVED lines=12> */
.L_x_195:


//--------------------- .text._Z7softmaxPKfPfS1_i --------------------------
	.section	.text._Z7softmaxPKfPfS1_i,"ax",@progbits
	.align	128
        .global         _Z7softmaxPKfPfS1_i
        .type           _Z7softmaxPKfPfS1_i,@function
        .size           _Z7softmaxPKfPfS1_i,(.L_x_196 - _Z7softmaxPKfPfS1_i)
        .other          _Z7softmaxPKfPfS1_i,@"STO_CUDA_ENTRY STV_DEFAULT"
_Z7softmaxPKfPfS1_i:
.text._Z7softmaxPKfPfS1_i:
[----:B------:R-:W-:Y:S01]  /*0000*/  LDC R1, c[0x0][0x37c] ;  /* 0x0000df00ff017b82 */ /* 0x000fe20000000800 */
[----:B------:R-:W0:Y:S01]  /*0010*/  S2R R0, SR_CTAID.X ;  /* 0x0000000000007919 */ /* 0x000e220000002500 */
[----:B------:R-:W0:Y:S01]  /*0020*/  LDCU UR4, c[0x0][0x360] ;  /* 0x00006c00ff0477ac */ /* 0x000e220008000800 */
[----:B------:R-:W-:Y:S01]  /*0030*/  BSSY.RECONVERGENT B0, `(.L_x_112) ;  /* 0x000001f000007945 */ /* 0x000fe20003800200 */
[----:B------:R-:W-:Y:S01]  /*0040*/  HFMA2 R4, -RZ, RZ, 0, 0 ;  /* 0x00000000ff047431 */ /* 0x000fe200000001ff */
[----:B------:R-:W1:Y:S01]  /*0050*/  S2R R2, SR_TID.X ;  /* 0x0000000000027919 */ /* 0x000e620000002100 */
[----:B------:R-:W2:Y:S01]  /*0060*/  LDCU UR5, c[0x0][0x398] ;  /* 0x00007300ff0577ac */ /* 0x000ea20008000800 */
[----:B------:R-:W3:Y:S01]  /*0070*/  LDCU.64 UR8, c[0x0][0x358] ;  /* 0x00006b00ff0877ac */ /* 0x000ee20008000a00 */
[----:B0-----:R-:W-:-:S05]  /*0080*/  IMAD R3, R0, UR4, RZ ;  /* 0x0000000400037c24 */ /* 0x001fca000f8e02ff */
[----:B-1----:R-:W-:Y:S02]  /*0090*/  LEA R7, R3, R2, 0x4 ;  /* 0x0000000203077211 */ /* 0x002fe400078e20ff */
[----:B------:R-:W-:Y:S02]  /*00a0*/  MOV R3, 0xff7fffff ;  /* 0xff7fffff00037802 */ /* 0x000fe40000000f00 */
[----:B--2---:R-:W-:-:S13]  /*00b0*/  ISETP.GE.AND P0, PT, R7, UR5, PT ;  /* 0x0000000507007c0c */ /* 0x004fda000bf06270 */
[----:B---3--:R-:W-:Y:S05]  /*00c0*/  @P0 BRA `(.L_x_113) ;  /* 0x0000000000540947 */ /* 0x008fea0003800000 */
[----:B------:R-:W0:Y:S02]  /*00d0*/  LDC.64 R4, c[0x0][0x380] ;  /* 0x0000e000ff047b82 */ /* 0x000e240000000a00 */
[----:B0-----:R-:W-:-:S06]  /*00e0*/  IMAD.WIDE R4, R7, 0x4, R4 ;  /* 0x0000000407047825 */ /* 0x001fcc00078e0204 */
[----:B------:R-:W2:Y:S02]  /*00f0*/  LDG.E R4, desc[UR8][R4.64] ;  /* 0x0000000804047981 */ /* 0x000ea4000c1e1900 */
[----:B--2---:R-:W-:-:S13]  /*0100*/  FSETP.GT.AND P0, PT, R4, -3.40282346638528859812e+38, PT ;  /* 0xff7fffff0400780b */ /* 0x004fda0003f04000 */
[----:B------:R-:W-:Y:S05]  /*0110*/  @!P0 BRA `(.L_x_114) ;  /* 0x0000000000248947 */ /* 0x000fea0003800000 */
[----:B------:R-:W-:-:S04]  /*0120*/  FADD R3, -R4, -3.40282346638528859812e+38 ;  /* 0xff7fffff04037421 */ /* 0x000fc80000000100 */
[----:B------:R-:W-:Y:S01]  /*0130*/  FMUL R5, R3, 1.4426950216293334961 ;  /* 0x3fb8aa3b03057820 */ /* 0x000fe20000400000 */
[----:B------:R-:W-:-:S04]  /*0140*/  MOV R3, R4 ;  /* 0x0000000400037202 */ /* 0x000fc80000000f00 */
[----:B------:R-:W-:-:S13]  /*0150*/  FSETP.GEU.AND P0, PT, R5, -126, PT ;  /* 0xc2fc00000500780b */ /* 0x000fda0003f0e000 */
[----:B------:R-:W-:-:S04]  /*0160*/  @!P0 FMUL R5, R5, 0.5 ;  /* 0x3f00000005058820 */ /* 0x000fc80000400000 */
[----:B------:R-:W0:Y:S02]  /*0170*/  MUFU.EX2 R6, R5 ;  /* 0x0000000500067308 */ /* 0x000e240000000800 */
[----:B0-----:R-:W-:-:S04]  /*0180*/  @!P0 FMUL R6, R6, R6 ;  /* 0x0000000606068220 */ /* 0x001fc80000400000 */
[----:B------:R-:W-:Y:S01]  /*0190*/  FFMA R4, RZ, R6, 1 ;  /* 0x3f800000ff047423 */ /* 0x000fe20000000006 */
[----:B------:R-:W-:Y:S06]  /*01a0*/  BRA `(.L_x_113) ;  /* 0x00000000001c7947 */ /* 0x000fec0003800000 */
.L_x_114:
[----:B------:R-:W-:-:S04]  /*01b0*/  FADD R4, R4, 3.40282346638528859812e+38 ;  /* 0x7f7fffff04047421 */ /* 0x000fc80000000000 */
[----:B------:R-:W-:-:S05]  /*01c0*/  FMUL R5, R4, 1.4426950216293334961 ;  /* 0x3fb8aa3b04057820 */ /* 0x000fca0000400000 */
[----:B------:R-:W-:-:S13]  /*01d0*/  FSETP.GEU.AND P0, PT, R5, -126, PT ;  /* 0xc2fc00000500780b */ /* 0x000fda0003f0e000 */
[----:B------:R-:W-:-:S04]  /*01e0*/  @!P0 FMUL R5, R5, 0.5 ;  /* 0x3f00000005058820 */ /* 0x000fc80000400000 */
[----:B------:R-:W0:Y:S02]  /*01f0*/  MUFU.EX2 R4, R5 ;  /* 0x0000000500047308 */ /* 0x000e240000000800 */
[----:B0-----:R-:W-:-:S04]  /*0200*/  @!P0 FMUL R4, R4, R4 ;  /* 0x0000000404048220 */ /* 0x001fc80000400000 */
[----:B------:R-:W-:-:S07]  /*0210*/  FADD R4, RZ, R4 ;  /* 0x00000004ff047221 */ /* 0x000fce0000000000 */
.L_x_113:
[----:B------:R-:W-:Y:S05]  /*0220*/  BSYNC.RECONVERGENT B0 ;  /* 0x0000000000007941 */ /* 0x000fea0003800200 */
.L_x_112:
[----:B------:R-:W-:Y:S01]  /*0230*/  IADD3 R5, PT, PT, R7, UR4, RZ ;  /* 0x0000000407057c10 */ /* 0x000fe2000fffe0ff */
[----:B------:R-:W-:Y:S03]  /*0240*/  BSSY.RECONVERGENT B0, `(.L_x_115) ;  /* 0x0000018000007945 */ /* 0x000fe60003800200 */
[----:B------:R-:W-:-:S13]  /*0250*/  ISETP.GE.AND P0, PT, R5, UR5, PT ;  /* 0x0000000505007c0c */ /* 0x000fda000bf06270 */
[----:B------:R-:W-:Y:S05]  /*0260*/  @P0 BRA `(.L_x_116) ;  /* 0x0000000000540947 */ /* 0x000fea0003800000 */
[----:B------:R-:W0:Y:S02]  /*0270*/  LDC.64 R6, c[0x0][0x380] ;  /* 0x0000e000ff067b82 */ /* 0x000e240000000a00 */
[----:B0-----:R-:W-:-:S06]  /*0280*/  IMAD.WIDE R6, R5, 0x4, R6 ;  /* 0x0000000405067825 */ /* 0x001fcc00078e0206 */
[----:B------:R-:W2:Y:S02]  /*0290*/  LDG.E R6, desc[UR8][R6.64] ;  /* 0x0000000806067981 */ /* 0x000ea4000c1e1900 */
[----:B--2---:R-:W-:-:S13]  /*02a0*/  FSETP.GT.AND P0, PT, R6, R3, PT ;  /* 0x000000030600720b */ /* 0x004fda0003f04000 */
[----:B------:R-:W-:Y:S05]  /*02b0*/  @P0 BRA `(.L_x_117) ;  /* 0x0000000000200947 */ /* 0x000fea0003800000 */
[----:B------:R-:W-:-:S04]  /*02c0*/  FADD R6, -R3, R6 ;  /* 0x0000000603067221 */ /* 0x000fc80000000100 */
[----:B------:R-:W-:-:S05]  /*02d0*/  FMUL R6, R6, 1.4426950216293334961 ;  /* 0x3fb8aa3b06067820 */ /* 0x000fca0000400000 */
[----:B------:R-:W-:-:S13]  /*02e0*/  FSETP.GEU.AND P0, PT, R6, -126, PT ;  /* 0xc2fc00000600780b */ /* 0x000fda0003f0e000 */
[----:B------:R-:W-:-:S04]  /*02f0*/  @!P0 FMUL R6, R6, 0.5 ;  /* 0x3f00000006068820 */ /* 0x000fc80000400000 */
[----:B------:R-:W0:Y:S02]  /*0300*/  MUFU.EX2 R7, R6 ;  /* 0x0000000600077308 */ /* 0x000e240000000800 */
[----:B0-----:R-:W-:-:S04]  /*0310*/  @!P0 FMUL R7, R7, R7 ;  /* 0x0000000707078220 */ /* 0x001fc80000400000 */
[----:B------:R-:W-:Y:S01]  /*0320*/  FADD R4, R4, R7 ;  /* 0x0000000704047221 */ /* 0x000fe20000000000 */
[----:B------:R-:W-:Y:S06]  /*0330*/  BRA `(.L_x_116) ;  /* 0x0000000000207947 */ /* 0x000fec0003800000 */
.L_x_117:
[----:B------:R-:W-:-:S04]  /*0340*/  FADD R3, R3, -R6 ;  /* 0x8000000603037221 */ /* 0x000fc80000000000 */
[----:B------:R-:W-:Y:S01]  /*0350*/  FMUL R7, R3, 1.4426950216293334961 ;  /* 0x3fb8aa3b03077820 */ /* 0x000fe20000400000 */
[----:B------:R-:W-:-:S04]  /*0360*/  MOV R3, R6 ;  /* 0x0000000600037202 */ /* 0x000fc80000000f00 */
[----:B------:R-:W-:-:S13]  /*0370*/  FSETP.GEU.AND P0, PT, R7, -126, PT ;  /* 0xc2fc00000700780b */ /* 0x000fda0003f0e000 */
[----:B------:R-:W-:-:S04]  /*0380*/  @!P0 FMUL R7, R7, 0.5 ;  /* 0x3f00000007078820 */ /* 0x000fc80000400000 */
[----:B------:R-:W0:Y:S02]  /*0390*/  MUFU.EX2 R9, R7 ;  /* 0x0000000700097308 */ /* 0x000e240000000800 */
[----:B0-----:R-:W-:-:S04]  /*03a0*/  @!P0 FMUL R9, R9, R9 ;  /* 0x0000000909098220 */ /* 0x001fc80000400000 */
[----:B------:R-:W-:-:S07]  /*03b0*/  FFMA R4, R4, R9, 1 ;  /* 0x3f80000004047423 */ /* 0x000fce0000000009 */
.L_x_116:
[----:B------:R-:W-:Y:S05]  /*03c0*/  BSYNC.RECONVERGENT B0 ;  /* 0x0000000000007941 */ /* 0x000fea0003800200 */
.L_x_115:
        /* <DEDUP_REMOVED lines=17> */
.L_x_120:
        /* <DEDUP_REMOVED lines=8> */
.L_x_119:
[----:B------:R-:W-:Y:S05]  /*0560*/  BSYNC.RECONVERGENT B0 ;  /* 0x0000000000007941 */ /* 0x000fea0003800200 */
.L_x_118:
        /* <DEDUP_REMOVED lines=17> */
.L_x_123:
        /* <DEDUP_REMOVED lines=8> */
.L_x_122:
[----:B------:R-:W-:Y:S05]  /*0700*/  BSYNC.RECONVERGENT B0 ;  /* 0x0000000000007941 */ /* 0x000fea0003800200 */
.L_x_121:
        /* <DEDUP_REMOVED lines=17> */
.L_x_126:
        /* <DEDUP_REMOVED lines=8> */
.L_x_125:
[----:B------:R-:W-:Y:S05]  /*08a0*/  BSYNC.RECONVERGENT B0 ;  /* 0x0000000000007941 */ /* 0x000fea0003800200 */
.L_x_124:
        /* <DEDUP_REMOVED lines=17> */
.L_x_129:
        /* <DEDUP_REMOVED lines=8> */
.L_x_128:
[----:B------:R-:W-:Y:S05]  /*0a40*/  BSYNC.RECONVERGENT B0 ;  /* 0x0000000000007941 */ /* 0x000fea0003800200 */
.L_x_127:
        /* <DEDUP_REMOVED lines=17> */
.L_x_132:
        /* <DEDUP_REMOVED lines=8> */
.L_x_131:
[----:B------:R-:W-:Y:S05]  /*0be0*/  BSYNC.RECONVERGENT B0 ;  /* 0x0000000000007941 */ /* 0x000fea0003800200 */
.L_x_130:
        /* <DEDUP_REMOVED lines=17> */
.L_x_135:
        /* <DEDUP_REMOVED lines=8> */
.L_x_134:
[----:B------:R-:W-:Y:S05]  /*0d80*/  BSYNC.RECONVERGENT B0 ;  /* 0x0000000000007941 */ /* 0x000fea0003800200 */
.L_x_133:
        /* <DEDUP_REMOVED lines=17> */
.L_x_138:
        /* <DEDUP_REMOVED lines=8> */
.L_x_137:
[----:B------:R-:W-:Y:S05]  /*0f20*/  BSYNC.RECONVERGENT B0 ;  /* 0x0000000000007941 */ /* 0x000fea0003800200 */
.L_x_136:
        /* <DEDUP_REMOVED lines=17> */
.L_x_141:
        /* <DEDUP_REMOVED lines=8> */
.L_x_140:
[----:B------:R-:W-:Y:S05]  /*10c0*/  BSYNC.RECONVERGENT B0 ;  /* 0x0000000000007941 */ /* 0x000fea0003800200 */
.L_x_139:
        /* <DEDUP_REMOVED lines=17> */
.L_x_144:
        /* <DEDUP_REMOVED lines=8> */
.L_x_143:
[----:B------:R-:W-:Y:S05]  /*1260*/  BSYNC.RECONVERGENT B0 ;  /* 0x0000000000007941 */ /* 0x000fea0003800200 */
.L_x_142:
        /* <DEDUP_REMOVED lines=17> */
.L_x_147:
        /* <DEDUP_REMOVED lines=8> */
.L_x_146:
[----:B------:R-:W-:Y:S05]  /*1400*/  BSYNC.RECONVERGENT B0 ;  /* 0x0000000000007941 */ /* 0x000fea0003800200 */
.L_x_145:
        /* <DEDUP_REMOVED lines=17> */
.L_x_150:
        /* <DEDUP_REMOVED lines=8> */
.L_x_149:
[----:B------:R-:W-:Y:S05]  /*15a0*/  BSYNC.RECONVERGENT B0 ;  /* 0x0000000000007941 */ /* 0x000fea0003800200 */
.L_x_148:
        /* <DEDUP_REMOVED lines=17> */
.L_x_153:
        /* <DEDUP_REMOVED lines=8> */
.L_x_152:
[----:B------:R-:W-:Y:S05]  /*1740*/  BSYNC.RECONVERGENT B0 ;  /* 0x0000000000007941 */ /* 0x000fea0003800200 */
.L_x_151:
        /* <DEDUP_REMOVED lines=17> */
.L_x_156:
        /* <DEDUP_REMOVED lines=8> */
.L_x_155:
[----:B------:R-:W-:Y:S05]  /*18e0*/  BSYNC.RECONVERGENT B0 ;  /* 0x0000000000007941 */ /* 0x000fea0003800200 */
.L_x_154:
        /* <DEDUP_REMOVED lines=17> */
.L_x_159:
        /* <DEDUP_REMOVED lines=8> */
.L_x_158:
[----:B------:R-:W-:Y:S05]  /*1a80*/  BSYNC.RECONVERGENT B0 ;  /* 0x0000000000007941 */ /* 0x000fea0003800200 */
.L_x_157:
        /* <DEDUP_REMOVED lines=13> */
.L_x_161:
        /* <DEDUP_REMOVED lines=8> */
.L_x_162:
[----:B------:R-:W-:Y:S05]  /*1be0*/  BSYNC.RECONVERGENT B0 ;  /* 0x0000000000007941 */ /* 0x000fea0003800200 */
.L_x_160:
        /* <DEDUP_REMOVED lines=13> */
.L_x_164:
        /* <DEDUP_REMOVED lines=8> */
.L_x_165:
[----:B------:R-:W-:Y:S05]  /*1d40*/  BSYNC.RECONVERGENT B0 ;  /* 0x0000000000007941 */ /* 0x000fea0003800200 */
.L_x_163:
        /* <DEDUP_REMOVED lines=13> */
.L_x_167:
        /* <DEDUP_REMOVED lines=8> */
.L_x_168:
[----:B------:R-:W-:Y:S05]  /*1ea0*/  BSYNC.RECONVERGENT B0 ;  /* 0x0000000000007941 */ /* 0x000fea0003800200 */
.L_x_166:
        /* <DEDUP_REMOVED lines=13> */
.L_x_170:
        /* <DEDUP_REMOVED lines=8> */
.L_x_171:
[----:B------:R-:W-:Y:S05]  /*2000*/  BSYNC.RECONVERGENT B0 ;  /* 0x0000000000007941 */ /* 0x000fea0003800200 */
.L_x_169:
        /* <DEDUP_REMOVED lines=13> */
.L_x_173:
        /* <DEDUP_REMOVED lines=8> */
.L_x_174:
[----:B------:R-:W-:Y:S05]  /*2160*/  BSYNC.RECONVERGENT B0 ;  /* 0x0000000000007941 */ /* 0x000fea0003800200 */
.L_x_172:
[C---:B------:R-:W-:Y:S01]  /*2170*/  LOP3.LUT P0, RZ, R2.reuse, 0x1f, RZ, 0xc0, !PT ;  /* 0x0000001f02ff7812 */ /* 0x040fe2000780c0ff */
[----:B------:R-:W-:Y:S01]  /*2180*/  BSSY.RECONVERGENT B0, `(.L_x_175) ;  /* 0x000000c000007945 */ /* 0x000fe20003800200 */
[----:B------:R-:W-:-:S11]  /*2190*/  ISETP.GT.U32.AND P1, PT, R2, 0x7, PT ;  /* 0x000000070200780c */ /* 0x000fd60003f24070 */
        /* <DEDUP_REMOVED lines=10> */
.L_x_176:
[----:B------:R-:W-:Y:S05]  /*2240*/  BSYNC.RECONVERGENT B0 ;  /* 0x0000000000007941 */ /* 0x000fea0003800200 */
.L_x_175:
[----:B------:R-:W-:Y:S06]  /*2250*/  BAR.SYNC.DEFER_BLOCKING 0x0 ;  /* 0x0000000000007b1d */ /* 0x000fec0000010000 */
[----:B------:R-:W-:Y:S05]  /*2260*/  @P1 EXIT ;  /* 0x000000000000194d */ /* 0x000fea0003800000 */
[----:B------:R-:W1:Y:S01]  /*2270*/  S2UR UR5, SR_CgaCtaId ;  /* 0x00000000000579c3 */ /* 0x000e620000008800 */
[----:B------:R-:W-:Y:S01]  /*2280*/  UMOV UR4, 0x400 ;  /* 0x0000040000047882 */ /* 0x000fe20000000000 */
[----:B------:R-:W-:Y:S01]  /*2290*/  BSSY.RECONVERGENT B0, `(.L_x_177) ;  /* 0x000001c000007945 */ /* 0x000fe20003800200 */
[----:B-1----:R-:W-:Y:S02]  /*22a0*/  ULEA UR6, UR5, UR4, 0x18 ;  /* 0x0000000405067291 */ /* 0x002fe4000f8ec0ff */
[----:B------:R-:W-:-:S04]  /*22b0*/  UIADD3 UR4, UPT, UPT, UR4, 0x20, URZ ;  /* 0x0000002004047890 */ /* 0x000fc8000fffe0ff */
[----:B0-----:R-:W-:Y:S01]  /*22c0*/  LEA R4, R2, UR6, 0x2 ;  /* 0x0000000602047c11 */ /* 0x001fe2000f8e10ff */
[----:B------:R-:W-:-:S05]  /*22d0*/  ULEA UR4, UR5, UR4, 0x18 ;  /* 0x0000000405047291 */ /* 0x000fca000f8ec0ff */
[----:B------:R-:W0:Y:S01]  /*22e0*/  LDS R4, [R4] ;  /* 0x0000000004047984 */ /* 0x000e220000000800 */
[----:B------:R-:W-:-:S06]  /*22f0*/  LEA R5, R2, UR4, 0x2 ;  /* 0x0000000402057c11 */ /* 0x000fcc000f8e10ff */
[----:B------:R-:W1:Y:S04]  /*2300*/  LDS R5, [R5] ;  /* 0x0000000005057984 */ /* 0x000e680000000800 */
[----:B0-----:R-:W0:Y:S04]  /*2310*/  SHFL.DOWN PT, R3, R4, 0x10, 0x1f ;  /* 0x0a001f0004037f89 */ /* 0x001e2800000e0000 */
[----:B-1----:R1:W2:Y:S01]  /*2320*/  SHFL.DOWN PT, R6, R5, 0x10, 0x1f ;  /* 0x0a001f0005067f89 */ /* 0x0022a200000e0000 */
[----:B0-----:R-:W-:-:S13]  /*2330*/  FSETP.GEU.AND P0, PT, R4, R3, PT ;  /* 0x000000030400720b */ /* 0x001fda0003f0e000 */
[----:B-12---:R-:W-:Y:S05]  /*2340*/  @P0 BRA `(.L_x_178) ;  /* 0x0000000000200947 */ /* 0x006fea0003800000 */
        /* <DEDUP_REMOVED lines=8> */
.L_x_178:
[----:B------:R-:W-:-:S04]  /*23d0*/  FADD R3, -R4, R3 ;  /* 0x0000000304037221 */ /* 0x000fc80000000100 */
[----:B------:R-:W-:Y:S01]  /*23e0*/  FMUL R7, R3, 1.4426950216293334961 ;  /* 0x3fb8aa3b03077820 */ /* 0x000fe20000400000 */
[----:B------:R-:W-:-:S04]  /*23f0*/  MOV R3, R4 ;  /* 0x0000000400037202 */ /* 0x000fc80000000f00 */
[----:B------:R-:W-:-:S13]  /*2400*/  FSETP.GEU.AND P0, PT, R7, -126, PT ;  /* 0xc2fc00000700780b */ /* 0x000fda0003f0e000 */
[----:B------:R-:W-:-:S04]  /*2410*/  @!P0 FMUL R7, R7, 0.5 ;  /* 0x3f00000007078820 */ /* 0x000fc80000400000 */
[----:B------:R-:W0:Y:S02]  /*2420*/  MUFU.EX2 R8, R7 ;  /* 0x0000000700087308 */ /* 0x000e240000000800 */
[----:B0-----:R-:W-:-:S04]  /*2430*/  @!P0 FMUL R8, R8, R8 ;  /* 0x0000000808088220 */ /* 0x001fc80000400000 */
[----:B------:R-:W-:-:S07]  /*2440*/  FFMA R5, R6, R8, R5 ;  /* 0x0000000806057223 */ /* 0x000fce0000000005 */
.L_x_179:
[----:B------:R-:W-:Y:S05]  /*2450*/  BSYNC.RECONVERGENT B0 ;  /* 0x0000000000007941 */ /* 0x000fea0003800200 */
.L_x_177:
        /* <DEDUP_REMOVED lines=13> */
.L_x_181:
        /* <DEDUP_REMOVED lines=8> */
.L_x_182:
[----:B------:R-:W-:Y:S05]  /*25b0*/  BSYNC.RECONVERGENT B0 ;  /* 0x0000000000007941 */ /* 0x000fea0003800200 */
.L_x_180:
        /* <DEDUP_REMOVED lines=13> */
.L_x_184:
        /* <DEDUP_REMOVED lines=8> */
.L_x_185:
[----:B------:R-:W-:Y:S05]  /*2710*/  BSYNC.RECONVERGENT B0 ;  /* 0x0000000000007941 */ /* 0x000fea0003800200 */
.L_x_183:
        /* <DEDUP_REMOVED lines=13> */
.L_x_187:
        /* <DEDUP_REMOVED lines=8> */
.L_x_188:
[----:B------:R-:W-:Y:S05]  /*2870*/  BSYNC.RECONVERGENT B0 ;  /* 0x0000000000007941 */ /* 0x000fea0003800200 */
.L_x_186:
        /* <DEDUP_REMOVED lines=13> */
.L_x_190:
        /* <DEDUP_REMOVED lines=8> */
.L_x_191:
[----:B------:R-:W-:Y:S05]  /*29d0*/  BSYNC.RECONVERGENT B0 ;  /* 0x0000000000007941 */ /* 0x000fea0003800200 */
.L_x_189:
[----:B------:R-:W-:-:S13]  /*29e0*/  ISETP.NE.AND P0, PT, R2, RZ, PT ;  /* 0x000000ff0200720c */ /* 0x000fda0003f05270 */
[----:B------:R-:W-:Y:S05]  /*29f0*/  @P0 EXIT ;  /* 0x000000000000094d */ /* 0x000fea0003800000 */
[----:B------:R-:W0:Y:S08]  /*2a00*/  LDC.64 R4, c[0x0][0x388] ;  /* 0x0000e200ff047b82 */ /* 0x000e300000000a00 */
[----:B------:R-:W1:Y:S01]  /*2a10*/  LDC.64 R6, c[0x0][0x390] ;  /* 0x0000e400ff067b82 */ /* 0x000e620000000a00 */
[----:B0-----:R-:W-:-:S05]  /*2a20*/  IMAD.WIDE.U32 R4, R0, 0x4, R4 ;  /* 0x0000000400047825 */ /* 0x001fca00078e0004 */
[----:B------:R-:W-:Y:S01]  /*2a30*/  STG.E desc[UR8][R4.64], R3 ;  /* 0x0000000304007986 */ /* 0x000fe2000c101908 */
[----:B-1----:R-:W-:-:S05]  /*2a40*/  IMAD.WIDE.U32 R6, R0, 0x4, R6 ;  /* 0x0000000400067825 */ /* 0x002fca00078e0006 */
[----:B------:R-:W-:Y:S01]  /*2a50*/  STG.E desc[UR8][R6.64], R9 ;  /* 0x0000000906007986 */ /* 0x000fe2000c101908 */
[----:B------:R-:W-:Y:S05]  /*2a60*/  EXIT ;  /* 0x000000000000794d */ /* 0x000fea0003800000 */
.L_x_192:
        /* <DEDUP_REMOVED lines=9> */
.L_x_196:


//--------------------- .nv.shared.reserved.0     --------------------------
	.section	.nv.shared.reserved.0,"aw",@nobits
	.weak		__nv_reservedSMEM_offset_0_alias
	.size		__nv_reservedSMEM_offset_0_alias, 0, 64
	.other		__nv_reservedSMEM_offset_0_alias,@"STO_CUDA_RESERVED_SHARED STV_DEFAULT"
__nv_reservedSMEM_offset_0_alias:
	.zero		0
	.zero		64


//--------------------- .nv.shared._Z6reducePKfS0_PfS1_i --------------------------
	.section	.nv.shared._Z6reducePKfS0_PfS1_i,"aw",@nobits
	.sectionflags	@""
	.align	4
.nv.shared._Z6reducePKfS0_PfS1_i:
	.zero		1088


//--------------------- .nv.shared._Z7softmaxPKfPfS1_i --------------------------
	.section	.nv.shared._Z7softmaxPKfPfS1_i,"aw",@nobits
	.sectionflags	@""
	.align	4
.nv.shared._Z7softmaxPKfPfS1_i:
	.zero		1088


//--------------------- .nv.constant0._Z7computePKfPfS0_S0_i --------------------------
	.section	.nv.constant0._Z7computePKfPfS0_S0_i,"a",@progbits
	.sectionflags	@""
	.align	4
.nv.constant0._Z7computePKfPfS0_S0_i:
	.zero		932


//--------------------- .nv.constant0._Z6reducePKfS0_PfS1_i --------------------------
	.section	.nv.constant0._Z6reducePKfS0_PfS1_i,"a",@progbits
	.sectionflags	@""
	.align	4
.nv.constant0._Z6reducePKfS0_PfS1_i:
	.zero		932


//--------------------- .nv.constant0._Z7softmaxPKfPfS1_i --------------------------
	.section	.nv.constant0._Z7softmaxPKfPfS1_i,"a",@progbits
	.sectionflags	@""
	.align	4
.nv.constant0._Z7softmaxPKfPfS1_i:
	.zero		924


//--------------------- SYMBOLS --------------------------

	.type		.nv.reservedSmem.offset0,@object
	.size		.nv.reservedSmem.offset0,0x4
	.type		.nv.reservedSmem.cap,@object
	.size		.nv.reservedSmem.cap,0x4
